//
// Generated by NVIDIA NVVM Compiler
//
// Compiler Build ID: CL-36424714
// Cuda compilation tools, release 13.0, V13.0.88
// Based on NVVM 20.0.0
//

.version 9.0
.target sm_100
.address_size 64

	// .globl	_Z20stages1_2_gpu_kernelPfS_P13__nv_bfloat16S1_iiiiiiiiiiiiiiiiiiii
.extern .func __assertfail
(
	.param .b64 __assertfail_param_0,
	.param .b64 __assertfail_param_1,
	.param .b32 __assertfail_param_2,
	.param .b64 __assertfail_param_3,
	.param .b64 __assertfail_param_4
)
;
.global .align 1 .b8 __unnamed_1[217] = {118, 111, 105, 100, 32, 102, 117, 115, 101, 100, 95, 99, 111, 110, 118, 50, 100, 95, 105, 109, 50, 99, 111, 108, 95, 97, 110, 100, 95, 99, 111, 110, 118, 101, 114, 116, 40, 95, 95, 110, 118, 95, 98, 102, 108, 111, 97, 116, 49, 54, 32, 42, 44, 32, 99, 111, 110, 115, 116, 32, 102, 108, 111, 97, 116, 32, 42, 44, 32, 105, 110, 116, 44, 32, 105, 110, 116, 44, 32, 105, 110, 116, 44, 32, 105, 110, 116, 44, 32, 105, 110, 116, 44, 32, 105, 110, 116, 44, 32, 105, 110, 116, 44, 32, 105, 110, 116, 44, 32, 105, 110, 116, 44, 32, 105, 110, 116, 44, 32, 105, 110, 116, 44, 32, 105, 110, 116, 44, 32, 95, 95, 110, 118, 95, 98, 102, 108, 111, 97, 116, 49, 54, 32, 42, 42, 44, 32, 105, 110, 116, 44, 32, 105, 110, 116, 44, 32, 105, 110, 116, 44, 32, 105, 110, 116, 44, 32, 105, 110, 116, 44, 32, 105, 110, 116, 44, 32, 105, 110, 116, 44, 32, 105, 110, 116, 44, 32, 105, 110, 116, 44, 32, 105, 110, 116, 44, 32, 105, 110, 116, 44, 32, 105, 110, 116, 44, 32, 105, 110, 116, 44, 32, 105, 110, 116, 41};
.global .align 1 .b8 __unnamed_2[178] = {118, 111, 105, 100, 32, 115, 116, 97, 103, 101, 115, 49, 95, 50, 95, 103, 112, 117, 95, 107, 101, 114, 110, 101, 108, 40, 102, 108, 111, 97, 116, 32, 42, 44, 32, 102, 108, 111, 97, 116, 32, 42, 44, 32, 95, 95, 110, 118, 95, 98, 102, 108, 111, 97, 116, 49, 54, 32, 42, 44, 32, 95, 95, 110, 118, 95, 98, 102, 108, 111, 97, 116, 49, 54, 32, 42, 44, 32, 105, 110, 116, 44, 32, 105, 110, 116, 44, 32, 105, 110, 116, 44, 32, 105, 110, 116, 44, 32, 105, 110, 116, 44, 32, 105, 110, 116, 44, 32, 105, 110, 116, 44, 32, 105, 110, 116, 44, 32, 105, 110, 116, 44, 32, 105, 110, 116, 44, 32, 105, 110, 116, 44, 32, 105, 110, 116, 44, 32, 105, 110, 116, 44, 32, 105, 110, 116, 44, 32, 105, 110, 116, 44, 32, 105, 110, 116, 44, 32, 105, 110, 116, 44, 32, 105, 110, 116, 44, 32, 105, 110, 116, 44, 32, 105, 110, 116, 41};
.global .align 1 .b8 $str[55] = {40, 42, 100, 97, 116, 97, 95, 99, 111, 108, 95, 112, 116, 114, 32, 43, 32, 105, 95, 109, 32, 42, 32, 119, 97, 114, 112, 77, 95, 105, 110, 100, 101, 120, 95, 115, 116, 114, 105, 100, 101, 41, 32, 62, 61, 32, 100, 97, 116, 97, 95, 99, 111, 108};
.global .align 1 .b8 $str$1[27] = {47, 116, 109, 112, 47, 115, 97, 115, 115, 95, 99, 117, 95, 52, 121, 95, 119, 57, 55, 119, 98, 47, 107, 46, 99, 117};
.global .align 1 .b8 $str$2[40] = {40, 98, 108, 111, 99, 107, 68, 105, 109, 46, 120, 32, 42, 32, 98, 108, 111, 99, 107, 68, 105, 109, 46, 121, 41, 32, 37, 32, 87, 77, 77, 65, 95, 75, 32, 61, 61, 32, 48};
.global .align 1 .b8 $str$3[113] = {40, 97, 82, 111, 119, 43, 87, 77, 77, 65, 95, 77, 41, 32, 60, 61, 32, 77, 65, 84, 82, 73, 88, 95, 77, 32, 38, 38, 32, 40, 97, 67, 111, 108, 43, 87, 77, 77, 65, 95, 75, 41, 32, 60, 61, 32, 77, 65, 84, 82, 73, 88, 95, 75, 32, 38, 38, 32, 40, 98, 82, 111, 119, 43, 87, 77, 77, 65, 95, 75, 41, 32, 60, 61, 32, 77, 65, 84, 82, 73, 88, 95, 75, 32, 38, 38, 32, 40, 98, 67, 111, 108, 43, 87, 77, 77, 65, 95, 78, 41, 32, 60, 61, 32, 77, 65, 84, 82, 73, 88, 95, 78};

.visible .entry _Z20stages1_2_gpu_kernelPfS_P13__nv_bfloat16S1_iiiiiiiiiiiiiiiiiiii(
	.param .u64 .ptr .align 1 _Z20stages1_2_gpu_kernelPfS_P13__nv_bfloat16S1_iiiiiiiiiiiiiiiiiiii_param_0,
	.param .u64 .ptr .align 1 _Z20stages1_2_gpu_kernelPfS_P13__nv_bfloat16S1_iiiiiiiiiiiiiiiiiiii_param_1,
	.param .u64 .ptr .align 1 _Z20stages1_2_gpu_kernelPfS_P13__nv_bfloat16S1_iiiiiiiiiiiiiiiiiiii_param_2,
	.param .u64 .ptr .align 1 _Z20stages1_2_gpu_kernelPfS_P13__nv_bfloat16S1_iiiiiiiiiiiiiiiiiiii_param_3,
	.param .u32 _Z20stages1_2_gpu_kernelPfS_P13__nv_bfloat16S1_iiiiiiiiiiiiiiiiiiii_param_4,
	.param .u32 _Z20stages1_2_gpu_kernelPfS_P13__nv_bfloat16S1_iiiiiiiiiiiiiiiiiiii_param_5,
	.param .u32 _Z20stages1_2_gpu_kernelPfS_P13__nv_bfloat16S1_iiiiiiiiiiiiiiiiiiii_param_6,
	.param .u32 _Z20stages1_2_gpu_kernelPfS_P13__nv_bfloat16S1_iiiiiiiiiiiiiiiiiiii_param_7,
	.param .u32 _Z20stages1_2_gpu_kernelPfS_P13__nv_bfloat16S1_iiiiiiiiiiiiiiiiiiii_param_8,
	.param .u32 _Z20stages1_2_gpu_kernelPfS_P13__nv_bfloat16S1_iiiiiiiiiiiiiiiiiiii_param_9,
	.param .u32 _Z20stages1_2_gpu_kernelPfS_P13__nv_bfloat16S1_iiiiiiiiiiiiiiiiiiii_param_10,
	.param .u32 _Z20stages1_2_gpu_kernelPfS_P13__nv_bfloat16S1_iiiiiiiiiiiiiiiiiiii_param_11,
	.param .u32 _Z20stages1_2_gpu_kernelPfS_P13__nv_bfloat16S1_iiiiiiiiiiiiiiiiiiii_param_12,
	.param .u32 _Z20stages1_2_gpu_kernelPfS_P13__nv_bfloat16S1_iiiiiiiiiiiiiiiiiiii_param_13,
	.param .u32 _Z20stages1_2_gpu_kernelPfS_P13__nv_bfloat16S1_iiiiiiiiiiiiiiiiiiii_param_14,
	.param .u32 _Z20stages1_2_gpu_kernelPfS_P13__nv_bfloat16S1_iiiiiiiiiiiiiiiiiiii_param_15,
	.param .u32 _Z20stages1_2_gpu_kernelPfS_P13__nv_bfloat16S1_iiiiiiiiiiiiiiiiiiii_param_16,
	.param .u32 _Z20stages1_2_gpu_kernelPfS_P13__nv_bfloat16S1_iiiiiiiiiiiiiiiiiiii_param_17,
	.param .u32 _Z20stages1_2_gpu_kernelPfS_P13__nv_bfloat16S1_iiiiiiiiiiiiiiiiiiii_param_18,
	.param .u32 _Z20stages1_2_gpu_kernelPfS_P13__nv_bfloat16S1_iiiiiiiiiiiiiiiiiiii_param_19,
	.param .u32 _Z20stages1_2_gpu_kernelPfS_P13__nv_bfloat16S1_iiiiiiiiiiiiiiiiiiii_param_20,
	.param .u32 _Z20stages1_2_gpu_kernelPfS_P13__nv_bfloat16S1_iiiiiiiiiiiiiiiiiiii_param_21,
	.param .u32 _Z20stages1_2_gpu_kernelPfS_P13__nv_bfloat16S1_iiiiiiiiiiiiiiiiiiii_param_22,
	.param .u32 _Z20stages1_2_gpu_kernelPfS_P13__nv_bfloat16S1_iiiiiiiiiiiiiiiiiiii_param_23
)
{
	.reg .pred 	%p<62>;
	.reg .b16 	%rs<15>;
	.reg .b32 	%r<105>;
	.reg .b32 	%f<129>;
	.reg .b64 	%rd<268>;

	ld.param.u64 	%rd62, [_Z20stages1_2_gpu_kernelPfS_P13__nv_bfloat16S1_iiiiiiiiiiiiiiiiiiii_param_1];
	ld.param.u64 	%rd60, [_Z20stages1_2_gpu_kernelPfS_P13__nv_bfloat16S1_iiiiiiiiiiiiiiiiiiii_param_2];
	ld.param.u32 	%r24, [_Z20stages1_2_gpu_kernelPfS_P13__nv_bfloat16S1_iiiiiiiiiiiiiiiiiiii_param_4];
	ld.param.u32 	%r25, [_Z20stages1_2_gpu_kernelPfS_P13__nv_bfloat16S1_iiiiiiiiiiiiiiiiiiii_param_5];
	ld.param.u32 	%r26, [_Z20stages1_2_gpu_kernelPfS_P13__nv_bfloat16S1_iiiiiiiiiiiiiiiiiiii_param_7];
	ld.param.u32 	%r27, [_Z20stages1_2_gpu_kernelPfS_P13__nv_bfloat16S1_iiiiiiiiiiiiiiiiiiii_param_8];
	ld.param.u32 	%r28, [_Z20stages1_2_gpu_kernelPfS_P13__nv_bfloat16S1_iiiiiiiiiiiiiiiiiiii_param_9];
	ld.param.u32 	%r29, [_Z20stages1_2_gpu_kernelPfS_P13__nv_bfloat16S1_iiiiiiiiiiiiiiiiiiii_param_10];
	ld.param.u32 	%r30, [_Z20stages1_2_gpu_kernelPfS_P13__nv_bfloat16S1_iiiiiiiiiiiiiiiiiiii_param_13];
	ld.param.u32 	%r31, [_Z20stages1_2_gpu_kernelPfS_P13__nv_bfloat16S1_iiiiiiiiiiiiiiiiiiii_param_14];
	ld.param.u32 	%r32, [_Z20stages1_2_gpu_kernelPfS_P13__nv_bfloat16S1_iiiiiiiiiiiiiiiiiiii_param_15];
	ld.param.u32 	%r33, [_Z20stages1_2_gpu_kernelPfS_P13__nv_bfloat16S1_iiiiiiiiiiiiiiiiiiii_param_16];
	ld.param.u32 	%r34, [_Z20stages1_2_gpu_kernelPfS_P13__nv_bfloat16S1_iiiiiiiiiiiiiiiiiiii_param_17];
	ld.param.u32 	%r35, [_Z20stages1_2_gpu_kernelPfS_P13__nv_bfloat16S1_iiiiiiiiiiiiiiiiiiii_param_18];
	ld.param.u32 	%r36, [_Z20stages1_2_gpu_kernelPfS_P13__nv_bfloat16S1_iiiiiiiiiiiiiiiiiiii_param_19];
	ld.param.u32 	%r37, [_Z20stages1_2_gpu_kernelPfS_P13__nv_bfloat16S1_iiiiiiiiiiiiiiiiiiii_param_20];
	ld.param.u32 	%r38, [_Z20stages1_2_gpu_kernelPfS_P13__nv_bfloat16S1_iiiiiiiiiiiiiiiiiiii_param_21];
	ld.param.u32 	%r39, [_Z20stages1_2_gpu_kernelPfS_P13__nv_bfloat16S1_iiiiiiiiiiiiiiiiiiii_param_22];
	cvta.to.global.u64 	%rd1, %rd62;
	cvta.to.global.u64 	%rd2, %rd60;
	mov.u32 	%r40, %ctaid.x;
	mov.u32 	%r41, %ntid.x;
	mov.u32 	%r42, %tid.x;
	mad.lo.s32 	%r43, %r40, %r41, %r42;
	mov.u32 	%r44, %ctaid.y;
	mov.u32 	%r45, %ntid.y;
	mov.u32 	%r46, %tid.y;
	mad.lo.s32 	%r1, %r44, %r45, %r46;
	mad.lo.s32 	%r2, %r46, %r41, %r42;
	shr.u32 	%r47, %r43, 1;
	and.b32  	%r3, %r47, 2147483632;
	mul.lo.s32 	%r4, %r41, %r45;
	and.b32  	%r48, %r4, 15;
	setp.eq.s32 	%p3, %r48, 0;
	@%p3 bra 	$L__BB0_2;
	mov.u64 	%rd63, $str$2;
	cvta.global.u64 	%rd64, %rd63;
	mov.u64 	%rd65, $str$1;
	cvta.global.u64 	%rd66, %rd65;
	mov.u64 	%rd67, __unnamed_2;
	cvta.global.u64 	%rd68, %rd67;
	{ // callseq 0, 0
	.param .b64 param0;
	st.param.b64 	[param0], %rd64;
	.param .b64 param1;
	st.param.b64 	[param1], %rd66;
	.param .b32 param2;
	st.param.b32 	[param2], 264;
	.param .b64 param3;
	st.param.b64 	[param3], %rd68;
	.param .b64 param4;
	st.param.b64 	[param4], 1;
	call.uni 
	__assertfail, 
	(
	param0, 
	param1, 
	param2, 
	param3, 
	param4
	);
	} // callseq 0
$L__BB0_2:
	shr.u32 	%r5, %r4, 4;
	setp.lt.s32 	%p4, %r38, 1;
	mov.f32 	%f113, 0f00000000;
	mov.f32 	%f114, %f113;
	mov.f32 	%f115, %f113;
	mov.f32 	%f116, %f113;
	mov.f32 	%f117, %f113;
	mov.f32 	%f118, %f113;
	mov.f32 	%f119, %f113;
	mov.f32 	%f120, %f113;
	@%p4 bra 	$L__BB0_82;
	shr.u32 	%r50, %r2, 4;
	add.s32 	%r51, %r3, %r50;
	div.s32 	%r52, %r51, %r27;
	mul.lo.s32 	%r53, %r52, %r27;
	sub.s32 	%r54, %r51, %r53;
	div.s32 	%r55, %r52, %r26;
	mul.lo.s32 	%r56, %r55, %r26;
	sub.s32 	%r57, %r52, %r56;
	shl.b32 	%r6, %r39, 4;
	shl.b32 	%r58, %r1, 4;
	setp.lt.s32 	%p5, %r3, %r36;
	setp.lt.s32 	%p6, %r58, %r37;
	and.pred  	%p1, %p5, %p6;
	shr.u32 	%r59, %r29, 31;
	add.s32 	%r60, %r29, %r59;
	shr.s32 	%r7, %r60, 1;
	shr.u32 	%r61, %r28, 31;
	add.s32 	%r62, %r28, %r61;
	shr.s32 	%r8, %r62, 1;
	mul.lo.s32 	%r63, %r54, %r33;
	sub.s32 	%r9, %r63, %r31;
	mul.lo.s32 	%r64, %r57, %r32;
	sub.s32 	%r10, %r64, %r30;
	rem.s32 	%r65, %r55, %r24;
	mul.lo.s32 	%r11, %r65, %r26;
	add.s32 	%r66, %r11, %r57;
	mad.lo.s32 	%r67, %r66, %r27, %r54;
	mul.lo.s32 	%r12, %r67, %r25;
	cvt.u64.u32 	%rd70, %r5;
	cvt.s64.s32 	%rd71, %r25;
	mul.lo.s64 	%rd3, %rd71, %rd70;
	mul.lo.s32 	%r68, %r38, %r5;
	cvt.u64.u32 	%rd4, %r68;
	mul.lo.s32 	%r13, %r38, %r58;
	mov.b32 	%r104, 0;
	mov.f32 	%f113, 0f00000000;
	not.pred 	%p7, %p1;
$L__BB0_4:
	@%p7 bra 	$L__BB0_81;
	add.s32 	%r70, %r58, 16;
	setp.le.s32 	%p8, %r70, %r37;
	add.s32 	%r71, %r3, 16;
	setp.le.s32 	%p9, %r71, %r36;
	add.s32 	%r72, %r104, 16;
	setp.le.s32 	%p10, %r72, %r38;
	and.pred  	%p11, %p9, %p10;
	and.pred  	%p12, %p11, %p8;
	@%p12 bra 	$L__BB0_7;
	mov.u64 	%rd72, $str$3;
	cvta.global.u64 	%rd73, %rd72;
	mov.u64 	%rd74, $str$1;
	cvta.global.u64 	%rd75, %rd74;
	mov.u64 	%rd76, __unnamed_2;
	cvta.global.u64 	%rd77, %rd76;
	{ // callseq 1, 0
	.param .b64 param0;
	st.param.b64 	[param0], %rd73;
	.param .b64 param1;
	st.param.b64 	[param1], %rd75;
	.param .b32 param2;
	st.param.b32 	[param2], 285;
	.param .b64 param3;
	st.param.b64 	[param3], %rd77;
	.param .b64 param4;
	st.param.b64 	[param4], 1;
	call.uni 
	__assertfail, 
	(
	param0, 
	param1, 
	param2, 
	param3, 
	param4
	);
	} // callseq 1
$L__BB0_7:
	setp.ge.s32 	%p13, %r2, %r6;
	@%p13 bra 	$L__BB0_80;
	and.b32  	%r73, %r2, 15;
	add.s32 	%r74, %r104, %r73;
	div.s32 	%r75, %r74, %r29;
	mul.lo.s32 	%r76, %r75, %r29;
	sub.s32 	%r15, %r74, %r76;
	div.s32 	%r77, %r75, %r28;
	mul.lo.s32 	%r78, %r77, %r28;
	sub.s32 	%r16, %r75, %r78;
	rem.s32 	%r17, %r77, %r25;
	sub.s32 	%r79, %r7, %r15;
	sub.s32 	%r80, %r8, %r16;
	mad.lo.s32 	%r18, %r79, %r35, %r9;
	mad.lo.s32 	%r19, %r80, %r34, %r10;
	add.s32 	%r81, %r19, %r11;
	mad.lo.s32 	%r82, %r81, %r27, %r18;
	mad.lo.s32 	%r83, %r82, %r25, %r17;
	cvt.s64.s32 	%rd7, %r83;
	div.s32 	%r84, %r39, %r5;
	cvt.s64.s32 	%rd8, %r84;
	setp.eq.s32 	%p14, %r84, 0;
	@%p14 bra 	$L__BB0_80;
	setp.ne.s32 	%p15, %r104, 0;
	add.s32 	%r85, %r17, %r12;
	mad.lo.s32 	%r86, %r85, %r28, %r16;
	mad.lo.s32 	%r87, %r86, %r29, %r15;
	cvt.s64.s32 	%rd9, %r87;
	or.b32  	%r88, %r19, %r18;
	setp.gt.s32 	%p16, %r88, -1;
	setp.lt.s32 	%p17, %r19, %r26;
	setp.lt.s32 	%p18, %r18, %r27;
	and.pred  	%p19, %p17, %p18;
	and.pred  	%p2, %p19, %p16;
	@%p15 bra 	$L__BB0_45;
	shl.b64 	%rd164, %rd9, 1;
	add.s64 	%rd264, %rd2, %rd164;
	cvt.u32.u64 	%r91, %rd8;
	setp.lt.u32 	%p39, %r91, 4;
	mov.b64 	%rd256, 0;
	@%p39 bra 	$L__BB0_29;
	mov.b64 	%rd255, 0;
	not.pred 	%p40, %p2;
$L__BB0_12:
	.pragma "nounroll";
	mov.f32 	%f99, 0f00000000;
	@%p40 bra 	$L__BB0_14;
	mad.lo.s64 	%rd166, %rd3, %rd255, %rd7;
	shl.b64 	%rd167, %rd166, 2;
	add.s64 	%rd168, %rd1, %rd167;
	ld.global.f32 	%f99, [%rd168];
$L__BB0_14:
	mul.lo.s64 	%rd169, %rd255, %rd4;
	shl.b64 	%rd170, %rd169, 1;
	add.s64 	%rd12, %rd264, %rd170;
	setp.ge.u64 	%p41, %rd12, %rd2;
	@%p41 bra 	$L__BB0_16;
	mov.u64 	%rd171, $str;
	cvta.global.u64 	%rd172, %rd171;
	mov.u64 	%rd173, $str$1;
	cvta.global.u64 	%rd174, %rd173;
	mov.u64 	%rd175, __unnamed_1;
	cvta.global.u64 	%rd176, %rd175;
	{ // callseq 9, 0
	.param .b64 param0;
	st.param.b64 	[param0], %rd172;
	.param .b64 param1;
	st.param.b64 	[param1], %rd174;
	.param .b32 param2;
	st.param.b32 	[param2], 134;
	.param .b64 param3;
	st.param.b64 	[param3], %rd176;
	.param .b64 param4;
	st.param.b64 	[param4], 1;
	call.uni 
	__assertfail, 
	(
	param0, 
	param1, 
	param2, 
	param3, 
	param4
	);
	} // callseq 9
$L__BB0_16:
	// begin inline asm
	{  cvt.rn.bf16.f32 %rs8, %f99;}

	// end inline asm
	st.global.u16 	[%rd12], %rs8;
	mov.f32 	%f100, 0f00000000;
	@%p40 bra 	$L__BB0_18;
	mad.lo.s64 	%rd177, %rd3, %rd255, %rd3;
	add.s64 	%rd178, %rd177, %rd7;
	shl.b64 	%rd179, %rd178, 2;
	add.s64 	%rd180, %rd1, %rd179;
	ld.global.f32 	%f100, [%rd180];
$L__BB0_18:
	shl.b64 	%rd13, %rd4, 1;
	add.s64 	%rd14, %rd12, %rd13;
	setp.ge.u64 	%p43, %rd14, %rd2;
	@%p43 bra 	$L__BB0_20;
	mov.u64 	%rd181, $str;
	cvta.global.u64 	%rd182, %rd181;
	mov.u64 	%rd183, $str$1;
	cvta.global.u64 	%rd184, %rd183;
	mov.u64 	%rd185, __unnamed_1;
	cvta.global.u64 	%rd186, %rd185;
	{ // callseq 10, 0
	.param .b64 param0;
	st.param.b64 	[param0], %rd182;
	.param .b64 param1;
	st.param.b64 	[param1], %rd184;
	.param .b32 param2;
	st.param.b32 	[param2], 134;
	.param .b64 param3;
	st.param.b64 	[param3], %rd186;
	.param .b64 param4;
	st.param.b64 	[param4], 1;
	call.uni 
	__assertfail, 
	(
	param0, 
	param1, 
	param2, 
	param3, 
	param4
	);
	} // callseq 10
$L__BB0_20:
	// begin inline asm
	{  cvt.rn.bf16.f32 %rs9, %f100;}

	// end inline asm
	st.global.u16 	[%rd14], %rs9;
	mov.f32 	%f101, 0f00000000;
	@%p40 bra 	$L__BB0_22;
	add.s64 	%rd187, %rd255, 2;
	mad.lo.s64 	%rd188, %rd3, %rd187, %rd7;
	shl.b64 	%rd189, %rd188, 2;
	add.s64 	%rd190, %rd1, %rd189;
	ld.global.f32 	%f101, [%rd190];
$L__BB0_22:
	add.s64 	%rd15, %rd14, %rd13;
	setp.ge.u64 	%p45, %rd15, %rd2;
	@%p45 bra 	$L__BB0_24;
	mov.u64 	%rd191, $str;
	cvta.global.u64 	%rd192, %rd191;
	mov.u64 	%rd193, $str$1;
	cvta.global.u64 	%rd194, %rd193;
	mov.u64 	%rd195, __unnamed_1;
	cvta.global.u64 	%rd196, %rd195;
	{ // callseq 11, 0
	.param .b64 param0;
	st.param.b64 	[param0], %rd192;
	.param .b64 param1;
	st.param.b64 	[param1], %rd194;
	.param .b32 param2;
	st.param.b32 	[param2], 134;
	.param .b64 param3;
	st.param.b64 	[param3], %rd196;
	.param .b64 param4;
	st.param.b64 	[param4], 1;
	call.uni 
	__assertfail, 
	(
	param0, 
	param1, 
	param2, 
	param3, 
	param4
	);
	} // callseq 11
$L__BB0_24:
	// begin inline asm
	{  cvt.rn.bf16.f32 %rs10, %f101;}

	// end inline asm
	st.global.u16 	[%rd15], %rs10;
	mov.f32 	%f102, 0f00000000;
	@%p40 bra 	$L__BB0_26;
	add.s64 	%rd197, %rd255, 3;
	mad.lo.s64 	%rd198, %rd3, %rd197, %rd7;
	shl.b64 	%rd199, %rd198, 2;
	add.s64 	%rd200, %rd1, %rd199;
	ld.global.f32 	%f102, [%rd200];
$L__BB0_26:
	add.s64 	%rd16, %rd15, %rd13;
	setp.ge.u64 	%p47, %rd16, %rd2;
	@%p47 bra 	$L__BB0_28;
	mov.u64 	%rd201, $str;
	cvta.global.u64 	%rd202, %rd201;
	mov.u64 	%rd203, $str$1;
	cvta.global.u64 	%rd204, %rd203;
	mov.u64 	%rd205, __unnamed_1;
	cvta.global.u64 	%rd206, %rd205;
	{ // callseq 12, 0
	.param .b64 param0;
	st.param.b64 	[param0], %rd202;
	.param .b64 param1;
	st.param.b64 	[param1], %rd204;
	.param .b32 param2;
	st.param.b32 	[param2], 134;
	.param .b64 param3;
	st.param.b64 	[param3], %rd206;
	.param .b64 param4;
	st.param.b64 	[param4], 1;
	call.uni 
	__assertfail, 
	(
	param0, 
	param1, 
	param2, 
	param3, 
	param4
	);
	} // callseq 12
$L__BB0_28:
	// begin inline asm
	{  cvt.rn.bf16.f32 %rs11, %f102;}

	// end inline asm
	st.global.u16 	[%rd16], %rs11;
	add.s64 	%rd255, %rd255, 4;
	and.b64  	%rd256, %rd8, -4;
	setp.ne.s64 	%p48, %rd255, %rd256;
	@%p48 bra 	$L__BB0_12;
$L__BB0_29:
	cvt.u32.u64 	%r92, %rd8;
	and.b32  	%r20, %r92, 3;
	setp.eq.s32 	%p49, %r20, 0;
	mov.u64 	%rd265, %rd264;
	@%p49 bra 	$L__BB0_80;
	mov.f32 	%f103, 0f00000000;
	not.pred 	%p50, %p2;
	@%p50 bra 	$L__BB0_32;
	mad.lo.s64 	%rd207, %rd3, %rd256, %rd7;
	shl.b64 	%rd208, %rd207, 2;
	add.s64 	%rd209, %rd1, %rd208;
	ld.global.f32 	%f103, [%rd209];
$L__BB0_32:
	mul.lo.s64 	%rd210, %rd256, %rd4;
	shl.b64 	%rd211, %rd210, 1;
	add.s64 	%rd20, %rd264, %rd211;
	setp.ge.u64 	%p51, %rd20, %rd2;
	@%p51 bra 	$L__BB0_34;
	mov.u64 	%rd212, $str;
	cvta.global.u64 	%rd213, %rd212;
	mov.u64 	%rd214, $str$1;
	cvta.global.u64 	%rd215, %rd214;
	mov.u64 	%rd216, __unnamed_1;
	cvta.global.u64 	%rd217, %rd216;
	{ // callseq 13, 0
	.param .b64 param0;
	st.param.b64 	[param0], %rd213;
	.param .b64 param1;
	st.param.b64 	[param1], %rd215;
	.param .b32 param2;
	st.param.b32 	[param2], 134;
	.param .b64 param3;
	st.param.b64 	[param3], %rd217;
	.param .b64 param4;
	st.param.b64 	[param4], 1;
	call.uni 
	__assertfail, 
	(
	param0, 
	param1, 
	param2, 
	param3, 
	param4
	);
	} // callseq 13
$L__BB0_34:
	// begin inline asm
	{  cvt.rn.bf16.f32 %rs12, %f103;}

	// end inline asm
	st.global.u16 	[%rd20], %rs12;
	setp.eq.s32 	%p52, %r20, 1;
	mov.u64 	%rd265, %rd264;
	@%p52 bra 	$L__BB0_80;
	mov.f32 	%f104, 0f00000000;
	@%p50 bra 	$L__BB0_37;
	mad.lo.s64 	%rd218, %rd3, %rd256, %rd3;
	add.s64 	%rd219, %rd218, %rd7;
	shl.b64 	%rd220, %rd219, 2;
	add.s64 	%rd221, %rd1, %rd220;
	ld.global.f32 	%f104, [%rd221];
$L__BB0_37:
	shl.b64 	%rd21, %rd4, 1;
	add.s64 	%rd22, %rd20, %rd21;
	setp.ge.u64 	%p54, %rd22, %rd2;
	@%p54 bra 	$L__BB0_39;
	mov.u64 	%rd222, $str;
	cvta.global.u64 	%rd223, %rd222;
	mov.u64 	%rd224, $str$1;
	cvta.global.u64 	%rd225, %rd224;
	mov.u64 	%rd226, __unnamed_1;
	cvta.global.u64 	%rd227, %rd226;
	{ // callseq 14, 0
	.param .b64 param0;
	st.param.b64 	[param0], %rd223;
	.param .b64 param1;
	st.param.b64 	[param1], %rd225;
	.param .b32 param2;
	st.param.b32 	[param2], 134;
	.param .b64 param3;
	st.param.b64 	[param3], %rd227;
	.param .b64 param4;
	st.param.b64 	[param4], 1;
	call.uni 
	__assertfail, 
	(
	param0, 
	param1, 
	param2, 
	param3, 
	param4
	);
	} // callseq 14
$L__BB0_39:
	// begin inline asm
	{  cvt.rn.bf16.f32 %rs13, %f104;}

	// end inline asm
	st.global.u16 	[%rd22], %rs13;
	setp.eq.s32 	%p55, %r20, 2;
	mov.u64 	%rd265, %rd264;
	@%p55 bra 	$L__BB0_80;
	mov.f32 	%f105, 0f00000000;
	@%p50 bra 	$L__BB0_42;
	add.s64 	%rd228, %rd256, 2;
	mad.lo.s64 	%rd229, %rd3, %rd228, %rd7;
	shl.b64 	%rd230, %rd229, 2;
	add.s64 	%rd231, %rd1, %rd230;
	ld.global.f32 	%f105, [%rd231];
$L__BB0_42:
	add.s64 	%rd23, %rd22, %rd21;
	setp.ge.u64 	%p57, %rd23, %rd2;
	@%p57 bra 	$L__BB0_44;
	mov.u64 	%rd232, $str;
	cvta.global.u64 	%rd233, %rd232;
	mov.u64 	%rd234, $str$1;
	cvta.global.u64 	%rd235, %rd234;
	mov.u64 	%rd236, __unnamed_1;
	cvta.global.u64 	%rd237, %rd236;
	{ // callseq 15, 0
	.param .b64 param0;
	st.param.b64 	[param0], %rd233;
	.param .b64 param1;
	st.param.b64 	[param1], %rd235;
	.param .b32 param2;
	st.param.b32 	[param2], 134;
	.param .b64 param3;
	st.param.b64 	[param3], %rd237;
	.param .b64 param4;
	st.param.b64 	[param4], 1;
	call.uni 
	__assertfail, 
	(
	param0, 
	param1, 
	param2, 
	param3, 
	param4
	);
	} // callseq 15
$L__BB0_44:
	// begin inline asm
	{  cvt.rn.bf16.f32 %rs14, %f105;}

	// end inline asm
	st.global.u16 	[%rd23], %rs14;
	mov.u64 	%rd265, %rd264;
	bra.uni 	$L__BB0_80;
$L__BB0_45:
	cvt.u32.u64 	%r89, %rd8;
	setp.lt.u32 	%p20, %r89, 4;
	mov.b64 	%rd261, 0;
	mov.u64 	%rd262, %rd264;
	mov.u64 	%rd260, %rd265;
	@%p20 bra 	$L__BB0_64;
	mov.b64 	%rd257, 0;
	not.pred 	%p21, %p2;
	mov.u64 	%rd262, %rd264;
	mov.u64 	%rd260, %rd265;
$L__BB0_47:
	.pragma "nounroll";
	mov.f32 	%f106, 0f00000000;
	@%p21 bra 	$L__BB0_49;
	mad.lo.s64 	%rd81, %rd3, %rd257, %rd7;
	shl.b64 	%rd82, %rd81, 2;
	add.s64 	%rd83, %rd1, %rd82;
	ld.global.f32 	%f106, [%rd83];
$L__BB0_49:
	mul.lo.s64 	%rd27, %rd257, %rd4;
	shl.b64 	%rd84, %rd27, 1;
	add.s64 	%rd28, %rd262, %rd84;
	add.s64 	%rd85, %rd28, 32;
	setp.ge.u64 	%p22, %rd85, %rd2;
	@%p22 bra 	$L__BB0_51;
	mov.u64 	%rd86, $str;
	cvta.global.u64 	%rd87, %rd86;
	mov.u64 	%rd88, $str$1;
	cvta.global.u64 	%rd89, %rd88;
	mov.u64 	%rd90, __unnamed_1;
	cvta.global.u64 	%rd91, %rd90;
	{ // callseq 2, 0
	.param .b64 param0;
	st.param.b64 	[param0], %rd87;
	.param .b64 param1;
	st.param.b64 	[param1], %rd89;
	.param .b32 param2;
	st.param.b32 	[param2], 134;
	.param .b64 param3;
	st.param.b64 	[param3], %rd91;
	.param .b64 param4;
	st.param.b64 	[param4], 1;
	call.uni 
	__assertfail, 
	(
	param0, 
	param1, 
	param2, 
	param3, 
	param4
	);
	} // callseq 2
$L__BB0_51:
	add.s64 	%rd29, %rd260, %rd84;
	// begin inline asm
	{  cvt.rn.bf16.f32 %rs1, %f106;}

	// end inline asm
	st.global.u16 	[%rd29+32], %rs1;
	mov.f32 	%f107, 0f00000000;
	@%p21 bra 	$L__BB0_53;
	mad.lo.s64 	%rd93, %rd3, %rd257, %rd3;
	add.s64 	%rd94, %rd93, %rd7;
	shl.b64 	%rd95, %rd94, 2;
	add.s64 	%rd96, %rd1, %rd95;
	ld.global.f32 	%f107, [%rd96];
$L__BB0_53:
	shl.b64 	%rd30, %rd4, 1;
	add.s64 	%rd31, %rd28, %rd30;
	add.s64 	%rd97, %rd31, 64;
	setp.ge.u64 	%p24, %rd97, %rd2;
	@%p24 bra 	$L__BB0_55;
	mov.u64 	%rd98, $str;
	cvta.global.u64 	%rd99, %rd98;
	mov.u64 	%rd100, $str$1;
	cvta.global.u64 	%rd101, %rd100;
	mov.u64 	%rd102, __unnamed_1;
	cvta.global.u64 	%rd103, %rd102;
	{ // callseq 3, 0
	.param .b64 param0;
	st.param.b64 	[param0], %rd99;
	.param .b64 param1;
	st.param.b64 	[param1], %rd101;
	.param .b32 param2;
	st.param.b32 	[param2], 134;
	.param .b64 param3;
	st.param.b64 	[param3], %rd103;
	.param .b64 param4;
	st.param.b64 	[param4], 1;
	call.uni 
	__assertfail, 
	(
	param0, 
	param1, 
	param2, 
	param3, 
	param4
	);
	} // callseq 3
$L__BB0_55:
	add.s64 	%rd32, %rd29, %rd30;
	// begin inline asm
	{  cvt.rn.bf16.f32 %rs2, %f107;}

	// end inline asm
	st.global.u16 	[%rd32+64], %rs2;
	mov.f32 	%f108, 0f00000000;
	@%p21 bra 	$L__BB0_57;
	add.s64 	%rd104, %rd257, 2;
	mad.lo.s64 	%rd105, %rd3, %rd104, %rd7;
	shl.b64 	%rd106, %rd105, 2;
	add.s64 	%rd107, %rd1, %rd106;
	ld.global.f32 	%f108, [%rd107];
$L__BB0_57:
	add.s64 	%rd33, %rd31, %rd30;
	add.s64 	%rd108, %rd33, 96;
	setp.ge.u64 	%p26, %rd108, %rd2;
	@%p26 bra 	$L__BB0_59;
	mov.u64 	%rd109, $str;
	cvta.global.u64 	%rd110, %rd109;
	mov.u64 	%rd111, $str$1;
	cvta.global.u64 	%rd112, %rd111;
	mov.u64 	%rd113, __unnamed_1;
	cvta.global.u64 	%rd114, %rd113;
	{ // callseq 4, 0
	.param .b64 param0;
	st.param.b64 	[param0], %rd110;
	.param .b64 param1;
	st.param.b64 	[param1], %rd112;
	.param .b32 param2;
	st.param.b32 	[param2], 134;
	.param .b64 param3;
	st.param.b64 	[param3], %rd114;
	.param .b64 param4;
	st.param.b64 	[param4], 1;
	call.uni 
	__assertfail, 
	(
	param0, 
	param1, 
	param2, 
	param3, 
	param4
	);
	} // callseq 4
$L__BB0_59:
	add.s64 	%rd34, %rd32, %rd30;
	// begin inline asm
	{  cvt.rn.bf16.f32 %rs3, %f108;}

	// end inline asm
	st.global.u16 	[%rd34+96], %rs3;
	mov.f32 	%f109, 0f00000000;
	@%p21 bra 	$L__BB0_61;
	add.s64 	%rd115, %rd257, 3;
	mad.lo.s64 	%rd116, %rd3, %rd115, %rd7;
	shl.b64 	%rd117, %rd116, 2;
	add.s64 	%rd118, %rd1, %rd117;
	ld.global.f32 	%f109, [%rd118];
$L__BB0_61:
	add.s64 	%rd119, %rd33, %rd30;
	add.s64 	%rd120, %rd119, 128;
	add.s64 	%rd35, %rd34, %rd30;
	setp.ge.u64 	%p28, %rd120, %rd2;
	@%p28 bra 	$L__BB0_63;
	mov.u64 	%rd121, $str;
	cvta.global.u64 	%rd122, %rd121;
	mov.u64 	%rd123, $str$1;
	cvta.global.u64 	%rd124, %rd123;
	mov.u64 	%rd125, __unnamed_1;
	cvta.global.u64 	%rd126, %rd125;
	{ // callseq 5, 0
	.param .b64 param0;
	st.param.b64 	[param0], %rd122;
	.param .b64 param1;
	st.param.b64 	[param1], %rd124;
	.param .b32 param2;
	st.param.b32 	[param2], 134;
	.param .b64 param3;
	st.param.b64 	[param3], %rd126;
	.param .b64 param4;
	st.param.b64 	[param4], 1;
	call.uni 
	__assertfail, 
	(
	param0, 
	param1, 
	param2, 
	param3, 
	param4
	);
	} // callseq 5
$L__BB0_63:
	add.s64 	%rd262, %rd262, 128;
	add.s64 	%rd260, %rd260, 128;
	// begin inline asm
	{  cvt.rn.bf16.f32 %rs4, %f109;}

	// end inline asm
	st.global.u16 	[%rd35+128], %rs4;
	add.s64 	%rd257, %rd257, 4;
	and.b64  	%rd261, %rd8, -4;
	setp.ne.s64 	%p29, %rd257, %rd261;
	@%p29 bra 	$L__BB0_47;
$L__BB0_64:
	shl.b64 	%rd127, %rd8, 5;
	add.s64 	%rd264, %rd264, %rd127;
	cvt.u32.u64 	%r90, %rd8;
	and.b32  	%r21, %r90, 3;
	setp.eq.s32 	%p30, %r21, 0;
	mov.u64 	%rd265, %rd260;
	@%p30 bra 	$L__BB0_80;
	mov.f32 	%f110, 0f00000000;
	not.pred 	%p31, %p2;
	@%p31 bra 	$L__BB0_67;
	mad.lo.s64 	%rd128, %rd3, %rd261, %rd7;
	shl.b64 	%rd129, %rd128, 2;
	add.s64 	%rd130, %rd1, %rd129;
	ld.global.f32 	%f110, [%rd130];
$L__BB0_67:
	mul.lo.s64 	%rd45, %rd261, %rd4;
	shl.b64 	%rd131, %rd45, 1;
	add.s64 	%rd46, %rd262, %rd131;
	add.s64 	%rd132, %rd46, 32;
	setp.ge.u64 	%p32, %rd132, %rd2;
	@%p32 bra 	$L__BB0_69;
	mov.u64 	%rd133, $str;
	cvta.global.u64 	%rd134, %rd133;
	mov.u64 	%rd135, $str$1;
	cvta.global.u64 	%rd136, %rd135;
	mov.u64 	%rd137, __unnamed_1;
	cvta.global.u64 	%rd138, %rd137;
	{ // callseq 6, 0
	.param .b64 param0;
	st.param.b64 	[param0], %rd134;
	.param .b64 param1;
	st.param.b64 	[param1], %rd136;
	.param .b32 param2;
	st.param.b32 	[param2], 134;
	.param .b64 param3;
	st.param.b64 	[param3], %rd138;
	.param .b64 param4;
	st.param.b64 	[param4], 1;
	call.uni 
	__assertfail, 
	(
	param0, 
	param1, 
	param2, 
	param3, 
	param4
	);
	} // callseq 6
$L__BB0_69:
	add.s64 	%rd47, %rd260, %rd131;
	// begin inline asm
	{  cvt.rn.bf16.f32 %rs5, %f110;}

	// end inline asm
	st.global.u16 	[%rd47+32], %rs5;
	setp.eq.s32 	%p33, %r21, 1;
	add.s64 	%rd265, %rd260, 32;
	@%p33 bra 	$L__BB0_80;
	mov.f32 	%f111, 0f00000000;
	@%p31 bra 	$L__BB0_72;
	mad.lo.s64 	%rd140, %rd3, %rd261, %rd3;
	add.s64 	%rd141, %rd140, %rd7;
	shl.b64 	%rd142, %rd141, 2;
	add.s64 	%rd143, %rd1, %rd142;
	ld.global.f32 	%f111, [%rd143];
$L__BB0_72:
	shl.b64 	%rd49, %rd4, 1;
	add.s64 	%rd50, %rd46, %rd49;
	add.s64 	%rd144, %rd50, 64;
	setp.ge.u64 	%p35, %rd144, %rd2;
	@%p35 bra 	$L__BB0_74;
	mov.u64 	%rd145, $str;
	cvta.global.u64 	%rd146, %rd145;
	mov.u64 	%rd147, $str$1;
	cvta.global.u64 	%rd148, %rd147;
	mov.u64 	%rd149, __unnamed_1;
	cvta.global.u64 	%rd150, %rd149;
	{ // callseq 7, 0
	.param .b64 param0;
	st.param.b64 	[param0], %rd146;
	.param .b64 param1;
	st.param.b64 	[param1], %rd148;
	.param .b32 param2;
	st.param.b32 	[param2], 134;
	.param .b64 param3;
	st.param.b64 	[param3], %rd150;
	.param .b64 param4;
	st.param.b64 	[param4], 1;
	call.uni 
	__assertfail, 
	(
	param0, 
	param1, 
	param2, 
	param3, 
	param4
	);
	} // callseq 7
$L__BB0_74:
	add.s64 	%rd51, %rd47, %rd49;
	// begin inline asm
	{  cvt.rn.bf16.f32 %rs6, %f111;}

	// end inline asm
	st.global.u16 	[%rd51+64], %rs6;
	setp.eq.s32 	%p36, %r21, 2;
	add.s64 	%rd265, %rd260, 64;
	@%p36 bra 	$L__BB0_80;
	mov.f32 	%f112, 0f00000000;
	@%p31 bra 	$L__BB0_77;
	add.s64 	%rd151, %rd261, 2;
	mad.lo.s64 	%rd152, %rd3, %rd151, %rd7;
	shl.b64 	%rd153, %rd152, 2;
	add.s64 	%rd154, %rd1, %rd153;
	ld.global.f32 	%f112, [%rd154];
$L__BB0_77:
	add.s64 	%rd155, %rd50, %rd49;
	add.s64 	%rd156, %rd155, 96;
	add.s64 	%rd53, %rd51, %rd49;
	setp.ge.u64 	%p38, %rd156, %rd2;
	@%p38 bra 	$L__BB0_79;
	mov.u64 	%rd157, $str;
	cvta.global.u64 	%rd158, %rd157;
	mov.u64 	%rd159, $str$1;
	cvta.global.u64 	%rd160, %rd159;
	mov.u64 	%rd161, __unnamed_1;
	cvta.global.u64 	%rd162, %rd161;
	{ // callseq 8, 0
	.param .b64 param0;
	st.param.b64 	[param0], %rd158;
	.param .b64 param1;
	st.param.b64 	[param1], %rd160;
	.param .b32 param2;
	st.param.b32 	[param2], 134;
	.param .b64 param3;
	st.param.b64 	[param3], %rd162;
	.param .b64 param4;
	st.param.b64 	[param4], 1;
	call.uni 
	__assertfail, 
	(
	param0, 
	param1, 
	param2, 
	param3, 
	param4
	);
	} // callseq 8
$L__BB0_79:
	// begin inline asm
	{  cvt.rn.bf16.f32 %rs7, %f112;}

	// end inline asm
	st.global.u16 	[%rd53+96], %rs7;
	add.s64 	%rd265, %rd260, 96;
$L__BB0_80:
	ld.param.u64 	%rd252, [_Z20stages1_2_gpu_kernelPfS_P13__nv_bfloat16S1_iiiiiiiiiiiiiiiiiiii_param_3];
	mul.lo.s32 	%r93, %r104, %r36;
	cvt.s64.s32 	%rd238, %r93;
	cvt.u64.u32 	%rd239, %r3;
	add.s64 	%rd240, %rd238, %rd239;
	shl.b64 	%rd241, %rd240, 1;
	add.s64 	%rd242, %rd60, %rd241;
	wmma.load.a.sync.aligned.row.m16n16k16.bf16 	{%r94, %r95, %r96, %r97}, [%rd242], %r36;
	add.s32 	%r98, %r104, %r13;
	mul.wide.u32 	%rd243, %r98, 2;
	add.s64 	%rd244, %rd252, %rd243;
	wmma.load.b.sync.aligned.col.m16n16k16.bf16 	{%r99, %r100, %r101, %r102}, [%rd244], %r38;
	wmma.mma.sync.aligned.row.col.m16n16k16.f32.bf16.bf16.f32 {%f120, %f119, %f118, %f117, %f116, %f115, %f114, %f113}, {%r94, %r95, %r96, %r97}, {%r99, %r100, %r101, %r102}, {%f120, %f119, %f118, %f117, %f116, %f115, %f114, %f113};
$L__BB0_81:
	add.s32 	%r104, %r104, 16;
	setp.lt.s32 	%p58, %r104, %r38;
	@%p58 bra 	$L__BB0_4;
$L__BB0_82:
	shl.b32 	%r23, %r1, 4;
	setp.ge.s32 	%p59, %r3, %r36;
	setp.ge.s32 	%p60, %r23, %r37;
	or.pred  	%p61, %p59, %p60;
	@%p61 bra 	$L__BB0_84;
	ld.param.u64 	%rd251, [_Z20stages1_2_gpu_kernelPfS_P13__nv_bfloat16S1_iiiiiiiiiiiiiiiiiiii_param_0];
	cvt.u64.u32 	%rd245, %r3;
	mul.lo.s32 	%r103, %r36, %r23;
	cvt.u64.u32 	%rd246, %r103;
	add.s64 	%rd247, %rd246, %rd245;
	cvta.to.global.u64 	%rd248, %rd251;
	shl.b64 	%rd249, %rd247, 2;
	add.s64 	%rd250, %rd248, %rd249;
	wmma.store.d.sync.aligned.col.m16n16k16.global.f32 	[%rd250], {%f120, %f119, %f118, %f117, %f116, %f115, %f114, %f113}, %r36;
$L__BB0_84:
	ret;

}
	// .globl	_Z17convertFp32ToFp16P13__nv_bfloat16Pfi
.visible .entry _Z17convertFp32ToFp16P13__nv_bfloat16Pfi(
	.param .u64 .ptr .align 1 _Z17convertFp32ToFp16P13__nv_bfloat16Pfi_param_0,
	.param .u64 .ptr .align 1 _Z17convertFp32ToFp16P13__nv_bfloat16Pfi_param_1,
	.param .u32 _Z17convertFp32ToFp16P13__nv_bfloat16Pfi_param_2
)
{
	.reg .pred 	%p<2>;
	.reg .b16 	%rs<2>;
	.reg .b32 	%r<6>;
	.reg .b32 	%f<2>;
	.reg .b64 	%rd<9>;

	ld.param.u64 	%rd1, [_Z17convertFp32ToFp16P13__nv_bfloat16Pfi_param_0];
	ld.param.u64 	%rd2, [_Z17convertFp32ToFp16P13__nv_bfloat16Pfi_param_1];
	ld.param.u32 	%r2, [_Z17convertFp32ToFp16P13__nv_bfloat16Pfi_param_2];
	mov.u32 	%r3, %ntid.x;
	mov.u32 	%r4, %ctaid.x;
	mov.u32 	%r5, %tid.x;
	mad.lo.s32 	%r1, %r3, %r4, %r5;
	setp.ge.s32 	%p1, %r1, %r2;
	@%p1 bra 	$L__BB1_2;
	cvta.to.global.u64 	%rd3, %rd2;
	cvta.to.global.u64 	%rd4, %rd1;
	mul.wide.s32 	%rd5, %r1, 2;
	add.s64 	%rd6, %rd4, %rd5;
	mul.wide.s32 	%rd7, %r1, 4;
	add.s64 	%rd8, %rd3, %rd7;
	ld.global.f32 	%f1, [%rd8];
	// begin inline asm
	{  cvt.rn.bf16.f32 %rs1, %f1;}

	// end inline asm
	st.global.u16 	[%rd6], %rs1;
$L__BB1_2:
	ret;

}
	// .globl	_Z17convert_fp32_bf16P13__nv_bfloat16Pfi
.visible .entry _Z17convert_fp32_bf16P13__nv_bfloat16Pfi(
	.param .u64 .ptr .align 1 _Z17convert_fp32_bf16P13__nv_bfloat16Pfi_param_0,
	.param .u64 .ptr .align 1 _Z17convert_fp32_bf16P13__nv_bfloat16Pfi_param_1,
	.param .u32 _Z17convert_fp32_bf16P13__nv_bfloat16Pfi_param_2
)
{
	.reg .pred 	%p<3>;
	.reg .b16 	%rs<2>;
	.reg .b32 	%r<11>;
	.reg .b32 	%f<2>;
	.reg .b64 	%rd<9>;

	ld.param.u64 	%rd3, [_Z17convert_fp32_bf16P13__nv_bfloat16Pfi_param_0];
	ld.param.u64 	%rd4, [_Z17convert_fp32_bf16P13__nv_bfloat16Pfi_param_1];
	ld.param.u32 	%r6, [_Z17convert_fp32_bf16P13__nv_bfloat16Pfi_param_2];
	mov.u32 	%r7, %ctaid.x;
	mov.u32 	%r1, %ntid.x;
	mov.u32 	%r8, %tid.x;
	mad.lo.s32 	%r10, %r7, %r1, %r8;
	setp.ge.s32 	%p1, %r10, %r6;
	@%p1 bra 	$L__BB2_3;
	mov.u32 	%r9, %nctaid.x;
	mul.lo.s32 	%r3, %r1, %r9;
	cvta.to.global.u64 	%rd1, %rd4;
	cvta.to.global.u64 	%rd2, %rd3;
$L__BB2_2:
	mul.wide.s32 	%rd5, %r10, 4;
	add.s64 	%rd6, %rd1, %rd5;
	ld.global.f32 	%f1, [%rd6];
	// begin inline asm
	{  cvt.rn.bf16.f32 %rs1, %f1;}

	// end inline asm
	mul.wide.s32 	%rd7, %r10, 2;
	add.s64 	%rd8, %rd2, %rd7;
	st.global.u16 	[%rd8], %rs1;
	add.s32 	%r10, %r10, %r3;
	setp.lt.s32 	%p2, %r10, %r6;
	@%p2 bra 	$L__BB2_2;
$L__BB2_3:
	ret;

}


// ===== COMPILED SASS (sm_100) =====

	.target	sm_100

	.elftype	@"ET_EXEC"


//--------------------- .note.nv.tkinfo           --------------------------
	.section	.note.nv.tkinfo,"",@"SHT_NOTE"
	.sectionflags	@"SHF_NOTE_NV_TKINFO"
	.tkinfo
        /*0018*/ 	.word	0x00000002
        /*0030*/ 	.string	""
        /*0030*/ 	.string	"ptxas"
        /*0030*/ 	.string	"Cuda compilation tools, release 13.0, V13.0.88"
        /*0030*/ 	.string	"Build cuda_13.0.r13.0/compiler.36424714_0"
        /*0030*/ 	.string	"-arch sm_100 -m 64 "



//--------------------- .note.nv.cuinfo           --------------------------
	.section	.note.nv.cuinfo,"",@"SHT_NOTE"
	.sectionflags	@"SHF_NOTE_NV_CUINFO"
        /*0018*/ 	.short	0x0002
        /*001a*/ 	.short	0x0064
        /*001c*/ 	.short	0x0082
	.zero		2


//--------------------- .nv.info                  --------------------------
	.section	.nv.info,"",@"SHT_CUDA_INFO"
	.align	4


	//----- nvinfo : EIATTR_REGCOUNT
	.align		4
        /*0000*/ 	.byte	0x04, 0x2f
        /*0002*/ 	.short	(.L_7 - .L_6)
	.align		4
.L_6:
        /*0004*/ 	.word	index@(_Z20stages1_2_gpu_kernelPfS_P13__nv_bfloat16S1_iiiiiiiiiiiiiiiiiiii)
        /*0008*/ 	.word	0x0000003e


	//----- nvinfo : EIATTR_FRAME_SIZE
	.align		4
.L_7:
        /*000c*/ 	.byte	0x04, 0x11
        /*000e*/ 	.short	(.L_9 - .L_8)
	.align		4
.L_8:
        /*0010*/ 	.word	index@(_Z20stages1_2_gpu_kernelPfS_P13__nv_bfloat16S1_iiiiiiiiiiiiiiiiiiii)
        /*0014*/ 	.word	0x00000000


	//----- nvinfo : EIATTR_REGCOUNT
	.align		4
.L_9:
        /*0018*/ 	.byte	0x04, 0x2f
        /*001a*/ 	.short	(.L_11 - .L_10)
	.align		4
.L_10:
        /*001c*/ 	.word	index@(_Z17convertFp32ToFp16P13__nv_bfloat16Pfi)
        /*0020*/ 	.word	0x0000000a


	//----- nvinfo : EIATTR_FRAME_SIZE
	.align		4
.L_11:
        /*0024*/ 	.byte	0x04, 0x11
        /*0026*/ 	.short	(.L_13 - .L_12)
	.align		4
.L_12:
        /*0028*/ 	.word	index@(_Z17convertFp32ToFp16P13__nv_bfloat16Pfi)
        /*002c*/ 	.word	0x00000000


	//----- nvinfo : EIATTR_REGCOUNT
	.align		4
.L_13:
        /*0030*/ 	.byte	0x04, 0x2f
        /*0032*/ 	.short	(.L_15 - .L_14)
	.align		4
.L_14:
        /*0034*/ 	.word	index@(_Z17convert_fp32_bf16P13__nv_bfloat16Pfi)
        /*0038*/ 	.word	0x0000000e


	//----- nvinfo : EIATTR_FRAME_SIZE
	.align		4
.L_15:
        /*003c*/ 	.byte	0x04, 0x11
        /*003e*/ 	.short	(.L_17 - .L_16)
	.align		4
.L_16:
        /*0040*/ 	.word	index@(_Z17convert_fp32_bf16P13__nv_bfloat16Pfi)
        /*0044*/ 	.word	0x00000000


	//----- nvinfo : EIATTR_MIN_STACK_SIZE
	.align		4
.L_17:
        /*0048*/ 	.byte	0x04, 0x12
        /*004a*/ 	.short	(.L_19 - .L_18)
	.align		4
.L_18:
        /*004c*/ 	.word	index@(_Z17convert_fp32_bf16P13__nv_bfloat16Pfi)
        /*0050*/ 	.word	0x00000000


	//----- nvinfo : EIATTR_MIN_STACK_SIZE
	.align		4
.L_19:
        /*0054*/ 	.byte	0x04, 0x12
        /*0056*/ 	.short	(.L_21 - .L_20)
	.align		4
.L_20:
        /*0058*/ 	.word	index@(_Z17convertFp32ToFp16P13__nv_bfloat16Pfi)
        /*005c*/ 	.word	0x00000000


	//----- nvinfo : EIATTR_MIN_STACK_SIZE
	.align		4
.L_21:
        /*0060*/ 	.byte	0x04, 0x12
        /*0062*/ 	.short	(.L_23 - .L_22)
	.align		4
.L_22:
        /*0064*/ 	.word	index@(_Z20stages1_2_gpu_kernelPfS_P13__nv_bfloat16S1_iiiiiiiiiiiiiiiiiiii)
        /*0068*/ 	.word	0x00000000
.L_23:


//--------------------- .nv.compat                --------------------------
	.section	.nv.compat,"",@"SHT_CUDA_COMPAT_INFO"
	.align	4
        /*0000*/ 	.byte	0x02, 0x09, 0x00, 0x00, 0x02, 0x02, 0x01, 0x00, 0x02, 0x05, 0x05, 0x00, 0x03, 0x07, 0x01, 0x01
        /*0010*/ 	.byte	0x02, 0x03, 0x00, 0x00, 0x02, 0x06, 0x01, 0x00, 0x04, 0x0b, 0x08, 0x00, 0x09, 0x00, 0x00, 0x00
        /*0020*/ 	.byte	0x00, 0x00, 0x00, 0x00


//--------------------- .nv.info._Z17convert_fp32_bf16P13__nv_bfloat16Pfi --------------------------
	.section	.nv.info._Z17convert_fp32_bf16P13__nv_bfloat16Pfi,"",@"SHT_CUDA_INFO"
	.sectionflags	@""
	.align	4


	//----- nvinfo : EIATTR_CUDA_API_VERSION
	.align		4
        /*0000*/ 	.byte	0x04, 0x37
        /*0002*/ 	.short	(.L_25 - .L_24)
.L_24:
        /*0004*/ 	.word	0x00000082


	//----- nvinfo : EIATTR_KPARAM_INFO
	.align		4
.L_25:
        /*0008*/ 	.byte	0x04, 0x17
        /*000a*/ 	.short	(.L_27 - .L_26)
.L_26:
        /*000c*/ 	.word	0x00000000
        /*0010*/ 	.short	0x0002
        /*0012*/ 	.short	0x0010
        /*0014*/ 	.byte	0x00, 0xf0, 0x11, 0x00


	//----- nvinfo : EIATTR_KPARAM_INFO
	.align		4
.L_27:
        /*0018*/ 	.byte	0x04, 0x17
        /*001a*/ 	.short	(.L_29 - .L_28)
.L_28:
        /*001c*/ 	.word	0x00000000
        /*0020*/ 	.short	0x0001
        /*0022*/ 	.short	0x0008
        /*0024*/ 	.byte	0x00, 0xf5, 0x21, 0x00


	//----- nvinfo : EIATTR_KPARAM_INFO
	.align		4
.L_29:
        /*0028*/ 	.byte	0x04, 0x17
        /*002a*/ 	.short	(.L_31 - .L_30)
.L_30:
        /*002c*/ 	.word	0x00000000
        /*0030*/ 	.short	0x0000
        /*0032*/ 	.short	0x0000
        /*0034*/ 	.byte	0x00, 0xf5, 0x21, 0x00


	//----- nvinfo : EIATTR_SPARSE_MMA_MASK
	.align		4
.L_31:
        /*0038*/ 	.byte	0x03, 0x50
        /*003a*/ 	.short	0x0000


	//----- nvinfo : EIATTR_MAXREG_COUNT
	.align		4
        /*003c*/ 	.byte	0x03, 0x1b
        /*003e*/ 	.short	0x00ff


	//----- nvinfo : EIATTR_MERCURY_ISA_VERSION
	.align		4
        /*0040*/ 	.byte	0x03, 0x5f
        /*0042*/ 	.short	0x0101


	//----- nvinfo : EIATTR_VRC_CTA_INIT_COUNT
	.align		4
        /*0044*/ 	.byte	0x02, 0x4a
	.zero		1
	.zero		1


	//----- nvinfo : EIATTR_EXIT_INSTR_OFFSETS
	.align		4
        /*0048*/ 	.byte	0x04, 0x1c
        /*004a*/ 	.short	(.L_33 - .L_32)


	//   ....[0]....
.L_32:
        /*004c*/ 	.word	0x00000070


	//   ....[1]....
        /*0050*/ 	.word	0x00000150


	//----- nvinfo : EIATTR_CRS_STACK_SIZE
	.align		4
.L_33:
        /*0054*/ 	.byte	0x04, 0x1e
        /*0056*/ 	.short	(.L_35 - .L_34)
.L_34:
        /*0058*/ 	.word	0x00000000


	//----- nvinfo : EIATTR_CBANK_PARAM_SIZE
	.align		4
.L_35:
        /*005c*/ 	.byte	0x03, 0x19
        /*005e*/ 	.short	0x0014


	//----- nvinfo : EIATTR_PARAM_CBANK
	.align		4
        /*0060*/ 	.byte	0x04, 0x0a
        /*0062*/ 	.short	(.L_37 - .L_36)
	.align		4
.L_36:
        /*0064*/ 	.word	index@(.nv.constant0._Z17convert_fp32_bf16P13__nv_bfloat16Pfi)
        /*0068*/ 	.short	0x0380
        /*006a*/ 	.short	0x0014


	//----- nvinfo : EIATTR_SW_WAR
	.align		4
.L_37:
        /*006c*/ 	.byte	0x04, 0x36
        /*006e*/ 	.short	(.L_39 - .L_38)
.L_38:
        /*0070*/ 	.word	0x00000008
.L_39:


//--------------------- .nv.info._Z17convertFp32ToFp16P13__nv_bfloat16Pfi --------------------------
	.section	.nv.info._Z17convertFp32ToFp16P13__nv_bfloat16Pfi,"",@"SHT_CUDA_INFO"
	.sectionflags	@""
	.align	4


	//----- nvinfo : EIATTR_CUDA_API_VERSION
	.align		4
        /*0000*/ 	.byte	0x04, 0x37
        /*0002*/ 	.short	(.L_41 - .L_40)
.L_40:
        /*0004*/ 	.word	0x00000082


	//----- nvinfo : EIATTR_KPARAM_INFO
	.align		4
.L_41:
        /*0008*/ 	.byte	0x04, 0x17
        /*000a*/ 	.short	(.L_43 - .L_42)
.L_42:
        /*000c*/ 	.word	0x00000000
        /*0010*/ 	.short	0x0002
        /*0012*/ 	.short	0x0010
        /*0014*/ 	.byte	0x00, 0xf0, 0x11, 0x00


	//----- nvinfo : EIATTR_KPARAM_INFO
	.align		4
.L_43:
        /*0018*/ 	.byte	0x04, 0x17
        /*001a*/ 	.short	(.L_45 - .L_44)
.L_44:
        /*001c*/ 	.word	0x00000000
        /*0020*/ 	.short	0x0001
        /*0022*/ 	.short	0x0008
        /*0024*/ 	.byte	0x00, 0xf5, 0x21, 0x00


	//----- nvinfo : EIATTR_KPARAM_INFO
	.align		4
.L_45:
        /*0028*/ 	.byte	0x04, 0x17
        /*002a*/ 	.short	(.L_47 - .L_46)
.L_46:
        /*002c*/ 	.word	0x00000000
        /*0030*/ 	.short	0x0000
        /*0032*/ 	.short	0x0000
        /*0034*/ 	.byte	0x00, 0xf5, 0x21, 0x00


	//----- nvinfo : EIATTR_SPARSE_MMA_MASK
	.align		4
.L_47:
        /*0038*/ 	.byte	0x03, 0x50
        /*003a*/ 	.short	0x0000


	//----- nvinfo : EIATTR_MAXREG_COUNT
	.align		4
        /*003c*/ 	.byte	0x03, 0x1b
        /*003e*/ 	.short	0x00ff


	//----- nvinfo : EIATTR_MERCURY_ISA_VERSION
	.align		4
        /*0040*/ 	.byte	0x03, 0x5f
        /*0042*/ 	.short	0x0101


	//----- nvinfo : EIATTR_VRC_CTA_INIT_COUNT
	.align		4
        /*0044*/ 	.byte	0x02, 0x4a
	.zero		1
	.zero		1


	//----- nvinfo : EIATTR_EXIT_INSTR_OFFSETS
	.align		4
        /*0048*/ 	.byte	0x04, 0x1c
        /*004a*/ 	.short	(.L_49 - .L_48)


	//   ....[0]....
.L_48:
        /*004c*/ 	.word	0x00000070


	//   ....[1]....
        /*0050*/ 	.word	0x00000100


	//----- nvinfo : EIATTR_CBANK_PARAM_SIZE
	.align		4
.L_49:
        /*0054*/ 	.byte	0x03, 0x19
        /*0056*/ 	.short	0x0014


	//----- nvinfo : EIATTR_PARAM_CBANK
	.align		4
        /*0058*/ 	.byte	0x04, 0x0a
        /*005a*/ 	.short	(.L_51 - .L_50)
	.align		4
.L_50:
        /*005c*/ 	.word	index@(.nv.constant0._Z17convertFp32ToFp16P13__nv_bfloat16Pfi)
        /*0060*/ 	.short	0x0380
        /*0062*/ 	.short	0x0014


	//----- nvinfo : EIATTR_SW_WAR
	.align		4
.L_51:
        /*0064*/ 	.byte	0x04, 0x36
        /*0066*/ 	.short	(.L_53 - .L_52)
.L_52:
        /*0068*/ 	.word	0x00000008
.L_53:


//--------------------- .nv.info._Z20stages1_2_gpu_kernelPfS_P13__nv_bfloat16S1_iiiiiiiiiiiiiiiiiiii --------------------------
	.section	.nv.info._Z20stages1_2_gpu_kernelPfS_P13__nv_bfloat16S1_iiiiiiiiiiiiiiiiiiii,"",@"SHT_CUDA_INFO"
	.sectionflags	@""
	.align	4


	//----- nvinfo : EIATTR_CUDA_API_VERSION
	.align		4
        /*0000*/ 	.byte	0x04, 0x37
        /*0002*/ 	.short	(.L_55 - .L_54)
.L_54:
        /*0004*/ 	.word	0x00000082


	//----- nvinfo : EIATTR_KPARAM_INFO
	.align		4
.L_55:
        /*0008*/ 	.byte	0x04, 0x17
        /*000a*/ 	.short	(.L_57 - .L_56)
.L_56:
        /*000c*/ 	.word	0x00000000
        /*0010*/ 	.short	0x0017
        /*0012*/ 	.short	0x006c
        /*0014*/ 	.byte	0x00, 0xf0, 0x11, 0x00


	//----- nvinfo : EIATTR_KPARAM_INFO
	.align		4
.L_57:
        /*0018*/ 	.byte	0x04, 0x17
        /*001a*/ 	.short	(.L_59 - .L_58)
.L_58:
        /*001c*/ 	.word	0x00000000
        /*0020*/ 	.short	0x0016
        /*0022*/ 	.short	0x0068
        /*0024*/ 	.byte	0x00, 0xf0, 0x11, 0x00


	//----- nvinfo : EIATTR_KPARAM_INFO
	.align		4
.L_59:
        /*0028*/ 	.byte	0x04, 0x17
        /*002a*/ 	.short	(.L_61 - .L_60)
.L_60:
        /*002c*/ 	.word	0x00000000
        /*0030*/ 	.short	0x0015
        /*0032*/ 	.short	0x0064
        /*0034*/ 	.byte	0x00, 0xf0, 0x11, 0x00


	//----- nvinfo : EIATTR_KPARAM_INFO
	.align		4
.L_61:
        /*0038*/ 	.byte	0x04, 0x17
        /*003a*/ 	.short	(.L_63 - .L_62)
.L_62:
        /*003c*/ 	.word	0x00000000
        /*0040*/ 	.short	0x0014
        /*0042*/ 	.short	0x0060
        /*0044*/ 	.byte	0x00, 0xf0, 0x11, 0x00


	//----- nvinfo : EIATTR_KPARAM_INFO
	.align		4
.L_63:
        /*0048*/ 	.byte	0x04, 0x17
        /*004a*/ 	.short	(.L_65 - .L_64)
.L_64:
        /*004c*/ 	.word	0x00000000
        /*0050*/ 	.short	0x0013
        /*0052*/ 	.short	0x005c
        /*0054*/ 	.byte	0x00, 0xf0, 0x11, 0x00


	//----- nvinfo : EIATTR_KPARAM_INFO
	.align		4
.L_65:
        /*0058*/ 	.byte	0x04, 0x17
        /*005a*/ 	.short	(.L_67 - .L_66)
.L_66:
        /*005c*/ 	.word	0x00000000
        /*0060*/ 	.short	0x0012
        /*0062*/ 	.short	0x0058
        /*0064*/ 	.byte	0x00, 0xf0, 0x11, 0x00


	//----- nvinfo : EIATTR_KPARAM_INFO
	.align		4
.L_67:
        /*0068*/ 	.byte	0x04, 0x17
        /*006a*/ 	.short	(.L_69 - .L_68)
.L_68:
        /*006c*/ 	.word	0x00000000
        /*0070*/ 	.short	0x0011
        /*0072*/ 	.short	0x0054
        /*0074*/ 	.byte	0x00, 0xf0, 0x11, 0x00


	//----- nvinfo : EIATTR_KPARAM_INFO
	.align		4
.L_69:
        /*0078*/ 	.byte	0x04, 0x17
        /*007a*/ 	.short	(.L_71 - .L_70)
.L_70:
        /*007c*/ 	.word	0x00000000
        /*0080*/ 	.short	0x0010
        /*0082*/ 	.short	0x0050
        /*0084*/ 	.byte	0x00, 0xf0, 0x11, 0x00


	//----- nvinfo : EIATTR_KPARAM_INFO
	.align		4
.L_71:
        /*0088*/ 	.byte	0x04, 0x17
        /*008a*/ 	.short	(.L_73 - .L_72)
.L_72:
        /*008c*/ 	.word	0x00000000
        /*0090*/ 	.short	0x000f
        /*0092*/ 	.short	0x004c
        /*0094*/ 	.byte	0x00, 0xf0, 0x11, 0x00


	//----- nvinfo : EIATTR_KPARAM_INFO
	.align		4
.L_73:
        /*0098*/ 	.byte	0x04, 0x17
        /*009a*/ 	.short	(.L_75 - .L_74)
.L_74:
        /*009c*/ 	.word	0x00000000
        /*00a0*/ 	.short	0x000e
        /*00a2*/ 	.short	0x0048
        /*00a4*/ 	.byte	0x00, 0xf0, 0x11, 0x00


	//----- nvinfo : EIATTR_KPARAM_INFO
	.align		4
.L_75:
        /*00a8*/ 	.byte	0x04, 0x17
        /*00aa*/ 	.short	(.L_77 - .L_76)
.L_76:
        /*00ac*/ 	.word	0x00000000
        /*00b0*/ 	.short	0x000d
        /*00b2*/ 	.short	0x0044
        /*00b4*/ 	.byte	0x00, 0xf0, 0x11, 0x00


	//----- nvinfo : EIATTR_KPARAM_INFO
	.align		4
.L_77:
        /*00b8*/ 	.byte	0x04, 0x17
        /*00ba*/ 	.short	(.L_79 - .L_78)
.L_78:
        /*00bc*/ 	.word	0x00000000
        /*00c0*/ 	.short	0x000c
        /*00c2*/ 	.short	0x0040
        /*00c4*/ 	.byte	0x00, 0xf0, 0x11, 0x00


	//----- nvinfo : EIATTR_KPARAM_INFO
	.align		4
.L_79:
        /*00c8*/ 	.byte	0x04, 0x17
        /*00ca*/ 	.short	(.L_81 - .L_80)
.L_80:
        /*00cc*/ 	.word	0x00000000
        /*00d0*/ 	.short	0x000b
        /*00d2*/ 	.short	0x003c
        /*00d4*/ 	.byte	0x00, 0xf0, 0x11, 0x00


	//----- nvinfo : EIATTR_KPARAM_INFO
	.align		4
.L_81:
        /*00d8*/ 	.byte	0x04, 0x17
        /*00da*/ 	.short	(.L_83 - .L_82)
.L_82:
        /*00dc*/ 	.word	0x00000000
        /*00e0*/ 	.short	0x000a
        /*00e2*/ 	.short	0x0038
        /*00e4*/ 	.byte	0x00, 0xf0, 0x11, 0x00


	//----- nvinfo : EIATTR_KPARAM_INFO
	.align		4
.L_83:
        /*00e8*/ 	.byte	0x04, 0x17
        /*00ea*/ 	.short	(.L_85 - .L_84)
.L_84:
        /*00ec*/ 	.word	0x00000000
        /*00f0*/ 	.short	0x0009
        /*00f2*/ 	.short	0x0034
        /*00f4*/ 	.byte	0x00, 0xf0, 0x11, 0x00


	//----- nvinfo : EIATTR_KPARAM_INFO
	.align		4
.L_85:
        /*00f8*/ 	.byte	0x04, 0x17
        /*00fa*/ 	.short	(.L_87 - .L_86)
.L_86:
        /*00fc*/ 	.word	0x00000000
        /*0100*/ 	.short	0x0008
        /*0102*/ 	.short	0x0030
        /*0104*/ 	.byte	0x00, 0xf0, 0x11, 0x00


	//----- nvinfo : EIATTR_KPARAM_INFO
	.align		4
.L_87:
        /*0108*/ 	.byte	0x04, 0x17
        /*010a*/ 	.short	(.L_89 - .L_88)
.L_88:
        /*010c*/ 	.word	0x00000000
        /*0110*/ 	.short	0x0007
        /*0112*/ 	.short	0x002c
        /*0114*/ 	.byte	0x00, 0xf0, 0x11, 0x00


	//----- nvinfo : EIATTR_KPARAM_INFO
	.align		4
.L_89:
        /*0118*/ 	.byte	0x04, 0x17
        /*011a*/ 	.short	(.L_91 - .L_90)
.L_90:
        /*011c*/ 	.word	0x00000000
        /*0120*/ 	.short	0x0006
        /*0122*/ 	.short	0x0028
        /*0124*/ 	.byte	0x00, 0xf0, 0x11, 0x00


	//----- nvinfo : EIATTR_KPARAM_INFO
	.align		4
.L_91:
        /*0128*/ 	.byte	0x04, 0x17
        /*012a*/ 	.short	(.L_93 - .L_92)
.L_92:
        /*012c*/ 	.word	0x00000000
        /*0130*/ 	.short	0x0005
        /*0132*/ 	.short	0x0024
        /*0134*/ 	.byte	0x00, 0xf0, 0x11, 0x00


	//----- nvinfo : EIATTR_KPARAM_INFO
	.align		4
.L_93:
        /*0138*/ 	.byte	0x04, 0x17
        /*013a*/ 	.short	(.L_95 - .L_94)
.L_94:
        /*013c*/ 	.word	0x00000000
        /*0140*/ 	.short	0x0004
        /*0142*/ 	.short	0x0020
        /*0144*/ 	.byte	0x00, 0xf0, 0x11, 0x00


	//----- nvinfo : EIATTR_KPARAM_INFO
	.align		4
.L_95:
        /*0148*/ 	.byte	0x04, 0x17
        /*014a*/ 	.short	(.L_97 - .L_96)
.L_96:
        /*014c*/ 	.word	0x00000000
        /*0150*/ 	.short	0x0003
        /*0152*/ 	.short	0x0018
        /*0154*/ 	.byte	0x00, 0xf5, 0x21, 0x00


	//----- nvinfo : EIATTR_KPARAM_INFO
	.align		4
.L_97:
        /*0158*/ 	.byte	0x04, 0x17
        /*015a*/ 	.short	(.L_99 - .L_98)
.L_98:
        /*015c*/ 	.word	0x00000000
        /*0160*/ 	.short	0x0002
        /*0162*/ 	.short	0x0010
        /*0164*/ 	.byte	0x00, 0xf5, 0x21, 0x00


	//----- nvinfo : EIATTR_KPARAM_INFO
	.align		4
.L_99:
        /*0168*/ 	.byte	0x04, 0x17
        /*016a*/ 	.short	(.L_101 - .L_100)
.L_100:
        /*016c*/ 	.word	0x00000000
        /*0170*/ 	.short	0x0001
        /*0172*/ 	.short	0x0008
        /*0174*/ 	.byte	0x00, 0xf5, 0x21, 0x00


	//----- nvinfo : EIATTR_KPARAM_INFO
	.align		4
.L_101:
        /*0178*/ 	.byte	0x04, 0x17
        /*017a*/ 	.short	(.L_103 - .L_102)
.L_102:
        /*017c*/ 	.word	0x00000000
        /*0180*/ 	.short	0x0000
        /*0182*/ 	.short	0x0000
        /*0184*/ 	.byte	0x00, 0xf5, 0x21, 0x00


	//----- nvinfo : EIATTR_SPARSE_MMA_MASK
	.align		4
.L_103:
        /*0188*/ 	.byte	0x03, 0x50
        /*018a*/ 	.short	0x0000


	//----- nvinfo : EIATTR_WMMA_USED
	.align		4
        /*018c*/ 	.byte	0x01, 0x2b
	.zero		2


	//----- nvinfo : EIATTR_MAXREG_COUNT
	.align		4
        /*0190*/ 	.byte	0x03, 0x1b
        /*0192*/ 	.short	0x00ff


	//----- nvinfo : EIATTR_EXTERNS
	.align		4
        /*0194*/ 	.byte	0x04, 0x0f
        /*0196*/ 	.short	(.L_105 - .L_104)


	//   ....[0]....
	.align		4
.L_104:
        /*0198*/ 	.word	index@(__assertfail)


	//----- nvinfo : EIATTR_MERCURY_ISA_VERSION
	.align		4
.L_105:
        /*019c*/ 	.byte	0x03, 0x5f
        /*019e*/ 	.short	0x0101


	//----- nvinfo : EIATTR_VRC_CTA_INIT_COUNT
	.align		4
        /*01a0*/ 	.byte	0x02, 0x4a
	.zero		1
	.zero		1


	//----- nvinfo : EIATTR_SYSCALL_OFFSETS
	.align		4
        /*01a4*/ 	.byte	0x04, 0x46
        /*01a6*/ 	.short	(.L_107 - .L_106)


	//   ....[0]....
.L_106:
        /*01a8*/ 	.word	0x000001e0


	//   ....[1]....
        /*01ac*/ 	.word	0x00000a80


	//   ....[2]....
        /*01b0*/ 	.word	0x00001690


	//   ....[3]....
        /*01b4*/ 	.word	0x00001970


	//   ....[4]....
        /*01b8*/ 	.word	0x00001c40


	//   ....[5]....
        /*01bc*/ 	.word	0x00001f10


	//   ....[6]....
        /*01c0*/ 	.word	0x000022a0


	//   ....[7]....
        /*01c4*/ 	.word	0x000025b0


	//   ....[8]....
        /*01c8*/ 	.word	0x000028b0


	//   ....[9]....
        /*01cc*/ 	.word	0x00002ce0


	//   ....[10]....
        /*01d0*/ 	.word	0x00003020


	//   ....[11]....
        /*01d4*/ 	.word	0x00003350


	//   ....[12]....
        /*01d8*/ 	.word	0x00003680


	//   ....[13]....
        /*01dc*/ 	.word	0x00003ae0


	//   ....[14]....
        /*01e0*/ 	.word	0x00003e50


	//   ....[15]....
        /*01e4*/ 	.word	0x000041d0


	//----- nvinfo : EIATTR_EXIT_INSTR_OFFSETS
	.align		4
.L_107:
        /*01e8*/ 	.byte	0x04, 0x1c
        /*01ea*/ 	.short	(.L_109 - .L_108)


	//   ....[0]....
.L_108:
        /*01ec*/ 	.word	0x00004660


	//   ....[1]....
        /*01f0*/ 	.word	0x00004950


	//----- nvinfo : EIATTR_CRS_STACK_SIZE
	.align		4
.L_109:
        /*01f4*/ 	.byte	0x04, 0x1e
        /*01f6*/ 	.short	(.L_111 - .L_110)
.L_110:
        /*01f8*/ 	.word	0x00000000


	//----- nvinfo : EIATTR_CBANK_PARAM_SIZE
	.align		4
.L_111:
        /*01fc*/ 	.byte	0x03, 0x19
        /*01fe*/ 	.short	0x0070


	//----- nvinfo : EIATTR_PARAM_CBANK
	.align		4
        /*0200*/ 	.byte	0x04, 0x0a
        /*0202*/ 	.short	(.L_113 - .L_112)
	.align		4
.L_112:
        /*0204*/ 	.word	index@(.nv.constant0._Z20stages1_2_gpu_kernelPfS_P13__nv_bfloat16S1_iiiiiiiiiiiiiiiiiiii)
        /*0208*/ 	.short	0x0380
        /*020a*/ 	.short	0x0070


	//----- nvinfo : EIATTR_SW_WAR
	.align		4
.L_113:
        /*020c*/ 	.byte	0x04, 0x36
        /*020e*/ 	.short	(.L_115 - .L_114)
.L_114:
        /*0210*/ 	.word	0x00000008
.L_115:


//--------------------- .nv.callgraph             --------------------------
	.section	.nv.callgraph,"",@"SHT_CUDA_CALLGRAPH"
	.align	4
	.sectionentsize	8
	.align		4
        /*0000*/ 	.word	0x00000000
	.align		4
        /*0004*/ 	.word	0xffffffff
	.align		4
        /*0008*/ 	.word	index@(_Z20stages1_2_gpu_kernelPfS_P13__nv_bfloat16S1_iiiiiiiiiiiiiiiiiiii)
	.align		4
        /*000c*/ 	.word	index@(__assertfail)
	.align		4
        /*0010*/ 	.word	0x00000000
	.align		4
        /*0014*/ 	.word	0xfffffffe
	.align		4
        /*0018*/ 	.word	0x00000000
	.align		4
        /*001c*/ 	.word	0xfffffffd
	.align		4
        /*0020*/ 	.word	0x00000000
	.align		4
        /*0024*/ 	.word	0xfffffffc


//--------------------- .nv.constant4             --------------------------
	.section	.nv.constant4,"a",@progbits
	.align	8
	.align		8
.nv.constant4:
        /*0000*/ 	.dword	__unnamed_1
	.align		8
        /*0008*/ 	.dword	__unnamed_2
	.align		8
        /*0010*/ 	.dword	$str
	.align		8
        /*0018*/ 	.dword	$str$1
	.align		8
        /*0020*/ 	.dword	$str$2
	.align		8
        /*0028*/ 	.dword	$str$3
	.align		8
        /*0030*/ 	.dword	__assertfail


//--------------------- .text._Z17convert_fp32_bf16P13__nv_bfloat16Pfi --------------------------
	.section	.text._Z17convert_fp32_bf16P13__nv_bfloat16Pfi,"ax",@progbits
	.align	128
        .global         _Z17convert_fp32_bf16P13__nv_bfloat16Pfi
        .type           _Z17convert_fp32_bf16P13__nv_bfloat16Pfi,@function
        .size           _Z17convert_fp32_bf16P13__nv_bfloat16Pfi,(.L_x_47 - _Z17convert_fp32_bf16P13__nv_bfloat16Pfi)
        .other          _Z17convert_fp32_bf16P13__nv_bfloat16Pfi,@"STO_CUDA_ENTRY STV_DEFAULT"
_Z17convert_fp32_bf16P13__nv_bfloat16Pfi:
.text._Z17convert_fp32_bf16P13__nv_bfloat16Pfi:
[----:B------:R-:W-:Y:S01]  /*0000*/  LDC R1, c[0x0][0x37c] ;  /* 0x0000df00ff017b82 */ /* 0x000fe20000000800 */
[----:B------:R-:W0:Y:S07]  /*0010*/  S2R R0, SR_TID.X ;  /* 0x0000000000007919 */ /* 0x000e2e0000002100 */
[----:B------:R-:W0:Y:S01]  /*0020*/  S2UR UR4, SR_CTAID.X ;  /* 0x00000000000479c3 */ /* 0x000e220000002500 */
[----:B------:R-:W1:Y:S07]  /*0030*/  LDCU UR5, c[0x0][0x390] ;  /* 0x00007200ff0577ac */ /* 0x000e6e0008000800 */
[----:B------:R-:W0:Y:S02]  /*0040*/  LDC R11, c[0x0][0x360] ;  /* 0x0000d800ff0b7b82 */ /* 0x000e240000000800 */
[----:B0-----:R-:W-:-:S05]  /*0050*/  IMAD R0, R11, UR4, R0 ;  /* 0x000000040b007c24 */ /* 0x001fca000f8e0200 */
[----:B-1----:R-:W-:-:S13]  /*0060*/  ISETP.GE.AND P0, PT, R0, UR5, PT ;  /* 0x0000000500007c0c */ /* 0x002fda000bf06270 */
[----:B------:R-:W-:Y:S05]  /*0070*/  @P0 EXIT ;  /* 0x000000000000094d */ /* 0x000fea0003800000 */
[----:B------:R-:W0:Y:S01]  /*0080*/  LDC.64 R8, c[0x0][0x380] ;  /* 0x0000e000ff087b82 */ /* 0x000e220000000a00 */
[----:B------:R-:W1:Y:S01]  /*0090*/  LDCU UR4, c[0x0][0x370] ;  /* 0x00006e00ff0477ac */ /* 0x000e620008000800 */
[----:B------:R-:W2:Y:S06]  /*00a0*/  LDCU.64 UR6, c[0x0][0x358] ;  /* 0x00006b00ff0677ac */ /* 0x000eac0008000a00 */
[----:B------:R-:W3:Y:S01]  /*00b0*/  LDC.64 R6, c[0x0][0x388] ;  /* 0x0000e200ff067b82 */ /* 0x000ee20000000a00 */
[----:B-1----:R-:W-:-:S07]  /*00c0*/  IMAD R11, R11, UR4, RZ ;  /* 0x000000040b0b7c24 */ /* 0x002fce000f8e02ff */
.L_x_0:
[----:B-1-3--:R-:W-:-:S06]  /*00d0*/  IMAD.WIDE R2, R0, 0x4, R6 ;  /* 0x0000000400027825 */ /* 0x00afcc00078e0206 */
[----:B--2---:R-:W2:Y:S01]  /*00e0*/  LDG.E R2, desc[UR6][R2.64] ;  /* 0x0000000602027981 */ /* 0x004ea2000c1e1900 */
[----:B0-----:R-:W-:Y:S01]  /*00f0*/  IMAD.WIDE R4, R0, 0x2, R8 ;  /* 0x0000000200047825 */ /* 0x001fe200078e0208 */
[----:B------:R-:W-:-:S04]  /*0100*/  IADD3 R0, PT, PT, R11, R0, RZ ;  /* 0x000000000b007210 */ /* 0x000fc80007ffe0ff */
[----:B------:R-:W-:Y:S02]  /*0110*/  ISETP.GE.AND P0, PT, R0, UR5, PT ;  /* 0x0000000500007c0c */ /* 0x000fe4000bf06270 */
[----:B--2---:R-:W-:-:S05]  /*0120*/  F2FP.BF16.F32.PACK_AB R3, RZ, R2 ;  /* 0x00000002ff03723e */ /* 0x004fca00000010ff */
[----:B------:R1:W-:Y:S06]  /*0130*/  STG.E.U16 desc[UR6][R4.64], R3 ;  /* 0x0000000304007986 */ /* 0x0003ec000c101506 */
[----:B------:R-:W-:Y:S05]  /*0140*/  @!P0 BRA `(.L_x_0) ;  /* 0xfffffffc00e08947 */ /* 0x000fea000383ffff */
[----:B------:R-:W-:Y:S05]  /*0150*/  EXIT ;  /* 0x000000000000794d */ /* 0x000fea0003800000 */
.L_x_1:
[----:B------:R-:W-:-:S00]  /*0160*/  BRA `(.L_x_1) ;  /* 0xfffffffc00fc7947 */ /* 0x000fc0000383ffff */
[----:B------:R-:W-:-:S00]  /*0170*/  NOP ;  /* 0x0000000000007918 */ /* 0x000fc00000000000 */
        /* <DEDUP_REMOVED lines=8> */
.L_x_47:


//--------------------- .text._Z17convertFp32ToFp16P13__nv_bfloat16Pfi --------------------------
	.section	.text._Z17convertFp32ToFp16P13__nv_bfloat16Pfi,"ax",@progbits
	.align	128
        .global         _Z17convertFp32ToFp16P13__nv_bfloat16Pfi
        .type           _Z17convertFp32ToFp16P13__nv_bfloat16Pfi,@function
        .size           _Z17convertFp32ToFp16P13__nv_bfloat16Pfi,(.L_x_48 - _Z17convertFp32ToFp16P13__nv_bfloat16Pfi)
        .other          _Z17convertFp32ToFp16P13__nv_bfloat16Pfi,@"STO_CUDA_ENTRY STV_DEFAULT"
_Z17convertFp32ToFp16P13__nv_bfloat16Pfi:
.text._Z17convertFp32ToFp16P13__nv_bfloat16Pfi:
[----:B------:R-:W-:Y:S01]  /*0000*/  LDC R1, c[0x0][0x37c] ;  /* 0x0000df00ff017b82 */ /* 0x000fe20000000800 */
[----:B------:R-:W0:Y:S01]  /*0010*/  S2R R7, SR_CTAID.X ;  /* 0x0000000000077919 */ /* 0x000e220000002500 */
[----:B------:R-:W0:Y:S01]  /*0020*/  LDCU UR4, c[0x0][0x360] ;  /* 0x00006c00ff0477ac */ /* 0x000e220008000800 */
[----:B------:R-:W0:Y:S01]  /*0030*/  S2R R0, SR_TID.X ;  /* 0x0000000000007919 */ /* 0x000e220000002100 */
[----:B------:R-:W1:Y:S01]  /*0040*/  LDCU UR5, c[0x0][0x390] ;  /* 0x00007200ff0577ac */ /* 0x000e620008000800 */
[----:B0-----:R-:W-:-:S05]  /*0050*/  IMAD R7, R7, UR4, R0 ;  /* 0x0000000407077c24 */ /* 0x001fca000f8e0200 */
[----:B-1----:R-:W-:-:S13]  /*0060*/  ISETP.GE.AND P0, PT, R7, UR5, PT ;  /* 0x0000000507007c0c */ /* 0x002fda000bf06270 */
[----:B------:R-:W-:Y:S05]  /*0070*/  @P0 EXIT ;  /* 0x000000000000094d */ /* 0x000fea0003800000 */
[----:B------:R-:W0:Y:S01]  /*0080*/  LDC.64 R4, c[0x0][0x388] ;  /* 0x0000e200ff047b82 */ /* 0x000e220000000a00 */
[----:B------:R-:W1:Y:S07]  /*0090*/  LDCU.64 UR4, c[0x0][0x358] ;  /* 0x00006b00ff0477ac */ /* 0x000e6e0008000a00 */
[----:B------:R-:W2:Y:S01]  /*00a0*/  LDC.64 R2, c[0x0][0x380] ;  /* 0x0000e000ff027b82 */ /* 0x000ea20000000a00 */
[----:B0-----:R-:W-:-:S06]  /*00b0*/  IMAD.WIDE R4, R7, 0x4, R4 ;  /* 0x0000000407047825 */ /* 0x001fcc00078e0204 */
[----:B-1----:R-:W3:Y:S01]  /*00c0*/  LDG.E R4, desc[UR4][R4.64] ;  /* 0x0000000404047981 */ /* 0x002ee2000c1e1900 */
[----:B--2---:R-:W-:Y:S01]  /*00d0*/  IMAD.WIDE R2, R7, 0x2, R2 ;  /* 0x0000000207027825 */ /* 0x004fe200078e0202 */
[----:B---3--:R-:W-:-:S05]  /*00e0*/  F2FP.BF16.F32.PACK_AB R0, RZ, R4 ;  /* 0x00000004ff00723e */ /* 0x008fca00000010ff */
[----:B------:R-:W-:Y:S01]  /*00f0*/  STG.E.U16 desc[UR4][R2.64], R0 ;  /* 0x0000000002007986 */ /* 0x000fe2000c101504 */
[----:B------:R-:W-:Y:S05]  /*0100*/  EXIT ;  /* 0x000000000000794d */ /* 0x000fea0003800000 */
.L_x_2:
        /* <DEDUP_REMOVED lines=15> */
.L_x_48:


//--------------------- .text._Z20stages1_2_gpu_kernelPfS_P13__nv_bfloat16S1_iiiiiiiiiiiiiiiiiiii --------------------------
	.section	.text._Z20stages1_2_gpu_kernelPfS_P13__nv_bfloat16S1_iiiiiiiiiiiiiiiiiiii,"ax",@progbits
	.align	128
        .global         _Z20stages1_2_gpu_kernelPfS_P13__nv_bfloat16S1_iiiiiiiiiiiiiiiiiiii
        .type           _Z20stages1_2_gpu_kernelPfS_P13__nv_bfloat16S1_iiiiiiiiiiiiiiiiiiii,@function
        .size           _Z20stages1_2_gpu_kernelPfS_P13__nv_bfloat16S1_iiiiiiiiiiiiiiiiiiii,(.L_x_49 - _Z20stages1_2_gpu_kernelPfS_P13__nv_bfloat16S1_iiiiiiiiiiiiiiiiiiii)
        .other          _Z20stages1_2_gpu_kernelPfS_P13__nv_bfloat16S1_iiiiiiiiiiiiiiiiiiii,@"STO_CUDA_ENTRY STV_DEFAULT"
_Z20stages1_2_gpu_kernelPfS_P13__nv_bfloat16S1_iiiiiiiiiiiiiiiiiiii:
.text._Z20stages1_2_gpu_kernelPfS_P13__nv_bfloat16S1_iiiiiiiiiiiiiiiiiiii:
[----:B------:R-:W0:Y:S08]  /*0000*/  LDC R1, c[0x0][0x37c] ;  /* 0x0000df00ff017b82 */ /* 0x000e300000000800 */
[----:B------:R-:W1:Y:S01]  /*0010*/  LDC R45, c[0x0][0x360] ;  /* 0x0000d800ff2d7b82 */ /* 0x000e620000000800 */
[----:B------:R-:W2:Y:S01]  /*0020*/  S2R R2, SR_TID.X ;  /* 0x0000000000027919 */ /* 0x000ea20000002100 */
[----:B------:R-:W3:Y:S06]  /*0030*/  S2R R43, SR_TID.Y ;  /* 0x00000000002b7919 */ /* 0x000eec0000002200 */
[----:B------:R-:W1:Y:S08]  /*0040*/  LDC R4, c[0x0][0x364] ;  /* 0x0000d900ff047b82 */ /* 0x000e700000000800 */
[----:B------:R-:W2:Y:S08]  /*0050*/  S2UR UR4, SR_CTAID.X ;  /* 0x00000000000479c3 */ /* 0x000eb00000002500 */
[----:B------:R-:W4:Y:S01]  /*0060*/  S2UR UR5, SR_CTAID.Y ;  /* 0x00000000000579c3 */ /* 0x000f220000002600 */
[----:B-1----:R-:W-:-:S05]  /*0070*/  IMAD R40, R45, R4, RZ ;  /* 0x000000042d287224 */ /* 0x002fca00078e02ff */
[----:B------:R-:W-:Y:S01]  /*0080*/  LOP3.LUT P0, RZ, R40, 0xf, RZ, 0xc0, !PT ;  /* 0x0000000f28ff7812 */ /* 0x000fe2000780c0ff */
[C-C-:B--2---:R-:W-:Y:S02]  /*0090*/  IMAD R0, R45.reuse, UR4, R2.reuse ;  /* 0x000000042d007c24 */ /* 0x144fe4000f8e0202 */
[----:B---3--:R-:W-:-:S03]  /*00a0*/  IMAD R45, R45, R43, R2 ;  /* 0x0000002b2d2d7224 */ /* 0x008fc600078e0202 */
[----:B------:R-:W-:Y:S01]  /*00b0*/  SHF.R.U32.HI R0, RZ, 0x1, R0 ;  /* 0x00000001ff007819 */ /* 0x000fe20000011600 */
[----:B----4-:R-:W-:-:S03]  /*00c0*/  IMAD R43, R4, UR5, R43 ;  /* 0x00000005042b7c24 */ /* 0x010fc6000f8e022b */
[----:B------:R-:W-:-:S03]  /*00d0*/  LOP3.LUT R42, R0, 0x7ffffff0, RZ, 0xc0, !PT ;  /* 0x7ffffff0002a7812 */ /* 0x000fc600078ec0ff */
[----:B0-----:R-:W-:Y:S05]  /*00e0*/  @!P0 BRA `(.L_x_3) ;  /* 0x0000000000408947 */ /* 0x001fea0003800000 */
[----:B------:R-:W-:Y:S01]  /*00f0*/  MOV R0, 0x30 ;  /* 0x0000003000007802 */ /* 0x000fe20000000f00 */
[----:B------:R-:W0:Y:S01]  /*0100*/  LDCU.64 UR4, c[0x4][0x20] ;  /* 0x01000400ff0477ac */ /* 0x000e220008000a00 */
[----:B------:R-:W-:Y:S02]  /*0110*/  IMAD.MOV.U32 R8, RZ, RZ, 0x108 ;  /* 0x00000108ff087424 */ /* 0x000fe400078e00ff */
[----:B------:R1:W2:Y:S01]  /*0120*/  LDC.64 R2, c[0x4][R0] ;  /* 0x0100000000027b82 */ /* 0x0002a20000000a00 */
[----:B------:R-:W3:Y:S01]  /*0130*/  LDCU.64 UR6, c[0x4][0x18] ;  /* 0x01000300ff0677ac */ /* 0x000ee20008000a00 */
[----:B------:R-:W-:Y:S02]  /*0140*/  IMAD.MOV.U32 R12, RZ, RZ, 0x1 ;  /* 0x00000001ff0c7424 */ /* 0x000fe400078e00ff */
[----:B------:R-:W-:Y:S01]  /*0150*/  IMAD.MOV.U32 R13, RZ, RZ, RZ ;  /* 0x000000ffff0d7224 */ /* 0x000fe200078e00ff */
[----:B------:R-:W4:Y:S01]  /*0160*/  LDCU.64 UR8, c[0x4][0x8] ;  /* 0x01000100ff0877ac */ /* 0x000f220008000a00 */
[----:B0-----:R-:W-:-:S02]  /*0170*/  IMAD.U32 R4, RZ, RZ, UR4 ;  /* 0x00000004ff047e24 */ /* 0x001fc4000f8e00ff */
[----:B------:R-:W-:Y:S02]  /*0180*/  IMAD.U32 R5, RZ, RZ, UR5 ;  /* 0x00000005ff057e24 */ /* 0x000fe4000f8e00ff */
[----:B---3--:R-:W-:Y:S02]  /*0190*/  IMAD.U32 R6, RZ, RZ, UR6 ;  /* 0x00000006ff067e24 */ /* 0x008fe4000f8e00ff */
[----:B------:R-:W-:Y:S02]  /*01a0*/  IMAD.U32 R7, RZ, RZ, UR7 ;  /* 0x00000007ff077e24 */ /* 0x000fe4000f8e00ff */
[----:B----4-:R-:W-:Y:S02]  /*01b0*/  IMAD.U32 R10, RZ, RZ, UR8 ;  /* 0x00000008ff0a7e24 */ /* 0x010fe4000f8e00ff */
[----:B-1----:R-:W-:-:S07]  /*01c0*/  IMAD.U32 R11, RZ, RZ, UR9 ;  /* 0x00000009ff0b7e24 */ /* 0x002fce000f8e00ff */
[----:B------:R-:W-:-:S07]  /*01d0*/  LEPC R20, `(.L_x_3) ;  /* 0x000000001014794e */ /* 0x000fce0000000000 */
[----:B--2---:R-:W-:Y:S05]  /*01e0*/  CALL.ABS.NOINC R2 ;  /* 0x0000000002007343 */ /* 0x004fea0003c00000 */
.L_x_3:
[----:B------:R-:W0:Y:S01]  /*01f0*/  LDCU UR5, c[0x0][0x3e4] ;  /* 0x00007c80ff0577ac */ /* 0x000e220008000800 */
[----:B------:R-:W1:Y:S01]  /*0200*/  LDC.64 R26, c[0x0][0x358] ;  /* 0x0000d600ff1a7b82 */ /* 0x000e620000000a00 */
[----:B------:R-:W-:Y:S02]  /*0210*/  CS2R R30, SRZ ;  /* 0x00000000001e7805 */ /* 0x000fe4000001ff00 */
[----:B------:R-:W-:Y:S02]  /*0220*/  CS2R R28, SRZ ;  /* 0x00000000001c7805 */ /* 0x000fe4000001ff00 */
[----:B------:R-:W-:Y:S02]  /*0230*/  CS2R R34, SRZ ;  /* 0x0000000000227805 */ /* 0x000fe4000001ff00 */
[----:B------:R-:W-:Y:S01]  /*0240*/  CS2R R32, SRZ ;  /* 0x0000000000207805 */ /* 0x000fe2000001ff00 */
[----:B0-----:R-:W-:-:S09]  /*0250*/  UISETP.GE.AND UP0, UPT, UR5, 0x1, UPT ;  /* 0x000000010500788c */ /* 0x001fd2000bf06270 */
[----:B------:R-:W-:Y:S05]  /*0260*/  BRA.U !UP0, `(.L_x_4) ;  /* 0x0000004108e87547 */ /* 0x000fea000b800000 */
[----:B------:R-:W0:Y:S01]  /*0270*/  LDC R39, c[0x0][0x3b0] ;  /* 0x0000ec00ff277b82 */ /* 0x000e220000000800 */
[----:B------:R-:W-:Y:S01]  /*0280*/  LEA.HI R2, R45, R42, RZ, 0x1c ;  /* 0x0000002a2d027211 */ /* 0x000fe200078fe0ff */
[----:B------:R-:W2:Y:S01]  /*0290*/  LDCU UR10, c[0x0][0x3a4] ;  /* 0x00007480ff0a77ac */ /* 0x000ea20008000800 */
[----:B------:R-:W-:Y:S01]  /*02a0*/  SHF.R.U32.HI R40, RZ, 0x4, R40 ;  /* 0x00000004ff287819 */ /* 0x000fe20000011628 */
[----:B------:R-:W-:Y:S01]  /*02b0*/  BSSY.RECONVERGENT B9, `(.L_x_4) ;  /* 0x0000435000097945 */ /* 0x000fe20003800200 */
[----:B------:R-:W-:Y:S01]  /*02c0*/  IABS R8, R2 ;  /* 0x0000000200087213 */ /* 0x000fe20000000000 */
[----:B------:R-:W3:Y:S01]  /*02d0*/  LDCU UR6, c[0x0][0x3e0] ;  /* 0x00007c00ff0677ac */ /* 0x000ee20008000800 */
[----:B------:R-:W-:Y:S01]  /*02e0*/  MOV R31, RZ ;  /* 0x000000ff001f7202 */ /* 0x000fe20000000f00 */
[----:B------:R-:W4:Y:S01]  /*02f0*/  LDC R0, c[0x0][0x3ac] ;  /* 0x0000eb00ff007b82 */ /* 0x000f220000000800 */
[C---:B------:R-:W-:Y:S01]  /*0300*/  IMAD R18, R40.reuse, UR5, RZ ;  /* 0x0000000528127c24 */ /* 0x040fe2000f8e02ff */
[----:B------:R-:W5:Y:S01]  /*0310*/  LDCU UR7, c[0x0][0x3dc] ;  /* 0x00007b80ff0777ac */ /* 0x000f620008000800 */
[----:B------:R-:W1:Y:S05]  /*0320*/  LDCU UR8, c[0x0][0x3d0] ;  /* 0x00007a00ff0877ac */ /* 0x000e6a0008000800 */
[----:B------:R-:W1:Y:S01]  /*0330*/  LDC.64 R22, c[0x0][0x3c8] ;  /* 0x0000f200ff167b82 */ /* 0x000e620000000a00 */
[----:B------:R-:W3:Y:S01]  /*0340*/  LDCU UR9, c[0x0][0x3c4] ;  /* 0x00007880ff0977ac */ /* 0x000ee20008000800 */
[----:B--2---:R-:W-:Y:S01]  /*0350*/  IMAD.WIDE.U32 R24, R40, UR10, RZ ;  /* 0x0000000a28187c25 */ /* 0x004fe2000f8e00ff */
[----:B------:R-:W-:Y:S01]  /*0360*/  USHF.R.S32.HI UR4, URZ, 0x1f, UR10 ;  /* 0x0000001fff047899 */ /* 0x000fe2000801140a */
[----:B0-----:R-:W-:-:S04]  /*0370*/  IABS R7, R39 ;  /* 0x0000002700077213 */ /* 0x001fc80000000000 */
[----:B------:R-:W0:Y:S01]  /*0380*/  I2F.RP R3, R7 ;  /* 0x0000000700037306 */ /* 0x000e220000209400 */
[----:B------:R-:W-:Y:S01]  /*0390*/  IMAD R19, R40, UR4, RZ ;  /* 0x0000000428137c24 */ /* 0x000fe2000f8e02ff */
[----:B----4-:R-:W-:-:S03]  /*03a0*/  IABS R10, R0 ;  /* 0x00000000000a7213 */ /* 0x010fc60000000000 */
[----:B------:R-:W-:-:S03]  /*03b0*/  IMAD.IADD R19, R25, 0x1, R19 ;  /* 0x0000000119137824 */ /* 0x000fc600078e0213 */
[----:B0-----:R-:W0:Y:S02]  /*03c0*/  MUFU.RCP R3, R3 ;  /* 0x0000000300037308 */ /* 0x001e240000001000 */
[----:B0-----:R-:W-:-:S06]  /*03d0*/  IADD3 R4, PT, PT, R3, 0xffffffe, RZ ;  /* 0x0ffffffe03047810 */ /* 0x001fcc0007ffe0ff */
[----:B------:R0:W2:Y:S02]  /*03e0*/  F2I.FTZ.U32.TRUNC.NTZ R5, R4 ;  /* 0x0000000400057305 */ /* 0x0000a4000021f000 */
[----:B0-----:R-:W-:Y:S02]  /*03f0*/  IMAD.MOV.U32 R4, RZ, RZ, RZ ;  /* 0x000000ffff047224 */ /* 0x001fe400078e00ff */
[----:B--2---:R-:W-:-:S04]  /*0400*/  IMAD.MOV R6, RZ, RZ, -R5 ;  /* 0x000000ffff067224 */ /* 0x004fc800078e0a05 */
[----:B------:R-:W-:Y:S02]  /*0410*/  IMAD R9, R6, R7, RZ ;  /* 0x0000000706097224 */ /* 0x000fe400078e02ff */
[----:B------:R-:W0:Y:S02]  /*0420*/  I2F.RP R6, R10 ;  /* 0x0000000a00067306 */ /* 0x000e240000209400 */
[----:B------:R-:W-:-:S06]  /*0430*/  IMAD.HI.U32 R5, R5, R9, R4 ;  /* 0x0000000905057227 */ /* 0x000fcc00078e0004 */
[----:B------:R-:W-:-:S04]  /*0440*/  IMAD.HI.U32 R3, R5, R8, RZ ;  /* 0x0000000805037227 */ /* 0x000fc800078e00ff */
[----:B------:R-:W-:Y:S01]  /*0450*/  IMAD.MOV R4, RZ, RZ, -R3 ;  /* 0x000000ffff047224 */ /* 0x000fe200078e0a03 */
[----:B0-----:R-:W0:Y:S03]  /*0460*/  MUFU.RCP R6, R6 ;  /* 0x0000000600067308 */ /* 0x001e260000001000 */
[----:B------:R-:W-:-:S05]  /*0470*/  IMAD R4, R7, R4, R8 ;  /* 0x0000000407047224 */ /* 0x000fca00078e0208 */
[----:B------:R-:W-:Y:S01]  /*0480*/  ISETP.GT.U32.AND P1, PT, R7, R4, PT ;  /* 0x000000040700720c */ /* 0x000fe20003f24070 */
[----:B0-----:R-:W-:-:S12]  /*0490*/  VIADD R5, R6, 0xffffffe ;  /* 0x0ffffffe06057836 */ /* 0x001fd80000000000 */
[----:B------:R-:W-:Y:S02]  /*04a0*/  @!P1 IMAD.IADD R4, R4, 0x1, -R7 ;  /* 0x0000000104049824 */ /* 0x000fe400078e0a07 */
[----:B------:R-:W-:Y:S01]  /*04b0*/  @!P1 VIADD R3, R3, 0x1 ;  /* 0x0000000103039836 */ /* 0x000fe20000000000 */
[----:B------:R-:W-:Y:S01]  /*04c0*/  ISETP.NE.AND P1, PT, R39, RZ, PT ;  /* 0x000000ff2700720c */ /* 0x000fe20003f25270 */
[----:B------:R-:W0:Y:S01]  /*04d0*/  F2I.FTZ.U32.TRUNC.NTZ R5, R5 ;  /* 0x0000000500057305 */ /* 0x000e22000021f000 */
[----:B------:R-:W-:Y:S02]  /*04e0*/  ISETP.GE.U32.AND P0, PT, R4, R7, PT ;  /* 0x000000070400720c */ /* 0x000fe40003f06070 */
[----:B------:R-:W2:Y:S01]  /*04f0*/  LDC R7, c[0x0][0x3a0] ;  /* 0x0000e800ff077b82 */ /* 0x000ea20000000800 */
[----:B------:R-:W-:-:S04]  /*0500*/  LOP3.LUT R4, R2, R39, RZ, 0x3c, !PT ;  /* 0x0000002702047212 */ /* 0x000fc800078e3cff */
[----:B------:R-:W-:Y:S01]  /*0510*/  ISETP.GE.AND P2, PT, R4, RZ, PT ;  /* 0x000000ff0400720c */ /* 0x000fe20003f46270 */
[----:B------:R-:W-:-:S05]  /*0520*/  IMAD.MOV.U32 R4, RZ, RZ, RZ ;  /* 0x000000ffff047224 */ /* 0x000fca00078e00ff */
[----:B------:R-:W-:-:S04]  /*0530*/  @P0 VIADD R3, R3, 0x1 ;  /* 0x0000000103030836 */ /* 0x000fc80000000000 */
[----:B------:R-:W-:Y:S02]  /*0540*/  IMAD.MOV.U32 R11, RZ, RZ, R3 ;  /* 0x000000ffff0b7224 */ /* 0x000fe400078e0003 */
[----:B0-----:R-:W-:-:S03]  /*0550*/  IMAD.MOV R3, RZ, RZ, -R5 ;  /* 0x000000ffff037224 */ /* 0x001fc600078e0a05 */
[----:B------:R-:W-:Y:S01]  /*0560*/  @!P2 IADD3 R11, PT, PT, -R11, RZ, RZ ;  /* 0x000000ff0b0ba210 */ /* 0x000fe20007ffe1ff */
[----:B------:R-:W-:Y:S01]  /*0570*/  IMAD R3, R3, R10, RZ ;  /* 0x0000000a03037224 */ /* 0x000fe200078e02ff */
[----:B------:R-:W-:Y:S02]  /*0580*/  @!P1 LOP3.LUT R11, RZ, R39, RZ, 0x33, !PT ;  /* 0x00000027ff0b9212 */ /* 0x000fe400078e33ff */
[----:B--2---:R-:W-:Y:S01]  /*0590*/  IABS R8, R7 ;  /* 0x0000000700087213 */ /* 0x004fe20000000000 */
[----:B------:R-:W-:Y:S01]  /*05a0*/  IMAD.HI.U32 R4, R5, R3, R4 ;  /* 0x0000000305047227 */ /* 0x000fe200078e0004 */
[----:B------:R-:W-:-:S05]  /*05b0*/  IABS R6, R11 ;  /* 0x0000000b00067213 */ /* 0x000fca0000000000 */
[----:B------:R-:W-:Y:S02]  /*05c0*/  IMAD.MOV.U32 R3, RZ, RZ, R6 ;  /* 0x000000ffff037224 */ /* 0x000fe400078e0006 */
[----:B------:R-:W0:Y:S02]  /*05d0*/  I2F.RP R6, R8 ;  /* 0x0000000800067306 */ /* 0x000e240000209400 */
[----:B------:R-:W-:-:S04]  /*05e0*/  IMAD.HI.U32 R4, R4, R3, RZ ;  /* 0x0000000304047227 */ /* 0x000fc800078e00ff */
[----:B------:R-:W-:-:S04]  /*05f0*/  IMAD.MOV R5, RZ, RZ, -R4 ;  /* 0x000000ffff057224 */ /* 0x000fc800078e0a04 */
[C---:B------:R-:W-:Y:S01]  /*0600*/  IMAD R3, R10.reuse, R5, R3 ;  /* 0x000000050a037224 */ /* 0x040fe200078e0203 */
[----:B0-----:R-:W0:Y:S04]  /*0610*/  MUFU.RCP R6, R6 ;  /* 0x0000000600067308 */ /* 0x001e280000001000 */
[----:B------:R-:W-:-:S13]  /*0620*/  ISETP.GT.U32.AND P1, PT, R10, R3, PT ;  /* 0x000000030a00720c */ /* 0x000fda0003f24070 */
[----:B------:R-:W-:Y:S02]  /*0630*/  @!P1 IMAD.IADD R3, R3, 0x1, -R10 ;  /* 0x0000000103039824 */ /* 0x000fe400078e0a0a */
[----:B------:R-:W-:Y:S01]  /*0640*/  @!P1 VIADD R4, R4, 0x1 ;  /* 0x0000000104049836 */ /* 0x000fe20000000000 */
[----:B------:R-:W-:Y:S01]  /*0650*/  ISETP.NE.AND P1, PT, R0, RZ, PT ;  /* 0x000000ff0000720c */ /* 0x000fe20003f25270 */
[----:B0-----:R-:W-:Y:S01]  /*0660*/  VIADD R5, R6, 0xffffffe ;  /* 0x0ffffffe06057836 */ /* 0x001fe20000000000 */
[----:B------:R-:W-:Y:S02]  /*0670*/  ISETP.GE.U32.AND P0, PT, R3, R10, PT ;  /* 0x0000000a0300720c */ /* 0x000fe40003f06070 */
[----:B------:R-:W-:-:S03]  /*0680*/  LOP3.LUT R3, R11, R0, RZ, 0x3c, !PT ;  /* 0x000000000b037212 */ /* 0x000fc600078e3cff */
[----:B------:R-:W0:Y:S01]  /*0690*/  F2I.FTZ.U32.TRUNC.NTZ R5, R5 ;  /* 0x0000000500057305 */ /* 0x000e22000021f000 */
[----:B------:R-:W-:-:S07]  /*06a0*/  ISETP.GE.AND P2, PT, R3, RZ, PT ;  /* 0x000000ff0300720c */ /* 0x000fce0003f46270 */
[----:B------:R-:W-:-:S04]  /*06b0*/  @P0 VIADD R4, R4, 0x1 ;  /* 0x0000000104040836 */ /* 0x000fc80000000000 */
[----:B------:R-:W-:Y:S02]  /*06c0*/  IMAD.MOV.U32 R3, RZ, RZ, R4 ;  /* 0x000000ffff037224 */ /* 0x000fe400078e0004 */
[----:B------:R-:W-:Y:S02]  /*06d0*/  IMAD.MOV.U32 R4, RZ, RZ, RZ ;  /* 0x000000ffff047224 */ /* 0x000fe400078e00ff */
[----:B0-----:R-:W-:Y:S01]  /*06e0*/  IMAD.MOV R9, RZ, RZ, -R5 ;  /* 0x000000ffff097224 */ /* 0x001fe200078e0a05 */
[----:B------:R-:W-:Y:S02]  /*06f0*/  @!P2 IADD3 R3, PT, PT, -R3, RZ, RZ ;  /* 0x000000ff0303a210 */ /* 0x000fe40007ffe1ff */
[----:B------:R-:W-:Y:S01]  /*0700*/  @!P1 LOP3.LUT R3, RZ, R0, RZ, 0x33, !PT ;  /* 0x00000000ff039212 */ /* 0x000fe200078e33ff */
[----:B------:R-:W-:-:S03]  /*0710*/  IMAD R9, R9, R8, RZ ;  /* 0x0000000809097224 */ /* 0x000fc600078e02ff */
[----:B------:R-:W-:Y:S01]  /*0720*/  IABS R41, R3 ;  /* 0x0000000300297213 */ /* 0x000fe20000000000 */
[----:B------:R-:W-:Y:S01]  /*0730*/  IMAD.HI.U32 R4, R5, R9, R4 ;  /* 0x0000000905047227 */ /* 0x000fe200078e0004 */
[----:B------:R-:W-:-:S03]  /*0740*/  ISETP.GE.AND P2, PT, R3, RZ, PT ;  /* 0x000000ff0300720c */ /* 0x000fc60003f46270 */
[----:B------:R-:W-:Y:S02]  /*0750*/  IMAD.MOV R5, RZ, RZ, -R3 ;  /* 0x000000ffff057224 */ /* 0x000fe400078e0a03 */
[----:B------:R-:W-:-:S04]  /*0760*/  IMAD.HI.U32 R4, R4, R41, RZ ;  /* 0x0000002904047227 */ /* 0x000fc800078e00ff */
[----:B------:R-:W-:Y:S02]  /*0770*/  IMAD.MOV R4, RZ, RZ, -R4 ;  /* 0x000000ffff047224 */ /* 0x000fe400078e0a04 */
[----:B------:R-:W-:Y:S02]  /*0780*/  IMAD.MOV R3, RZ, RZ, -R11 ;  /* 0x000000ffff037224 */ /* 0x000fe400078e0a0b */
[C---:B------:R-:W-:Y:S02]  /*0790*/  IMAD R41, R8.reuse, R4, R41 ;  /* 0x0000000408297224 */ /* 0x040fe400078e0229 */
[----:B------:R-:W-:Y:S02]  /*07a0*/  IMAD R3, R39, R3, R2 ;  /* 0x0000000327037224 */ /* 0x000fe400078e0202 */
[----:B------:R-:W-:Y:S01]  /*07b0*/  IMAD.SHL.U32 R2, R43, 0x10, RZ ;  /* 0x000000102b027824 */ /* 0x000fe200078e00ff */
[----:B------:R-:W-:Y:S01]  /*07c0*/  ISETP.GT.U32.AND P0, PT, R8, R41, PT ;  /* 0x000000290800720c */ /* 0x000fe20003f04070 */
[----:B------:R-:W-:-:S02]  /*07d0*/  IMAD R4, R0, R5, R11 ;  /* 0x0000000500047224 */ /* 0x000fc400078e020b */
[----:B-1----:R-:W-:Y:S02]  /*07e0*/  IMAD R38, R3, UR8, -R22 ;  /* 0x0000000803267c24 */ /* 0x002fe4000f8e0a16 */
[----:B---3--:R-:W-:Y:S02]  /*07f0*/  IMAD R23, R4, R23, -UR9 ;  /* 0x8000000904177e24 */ /* 0x008fe4000f8e0217 */
[----:B------:R-:W-:-:S06]  /*0800*/  IMAD.MOV.U32 R22, RZ, RZ, RZ ;  /* 0x000000ffff167224 */ /* 0x000fcc00078e00ff */
[----:B------:R-:W-:Y:S01]  /*0810*/  @!P0 IMAD.IADD R41, R41, 0x1, -R8 ;  /* 0x0000000129298824 */ /* 0x000fe200078e0a08 */
[----:B------:R-:W-:-:S04]  /*0820*/  ISETP.NE.AND P0, PT, R7, RZ, PT ;  /* 0x000000ff0700720c */ /* 0x000fc80003f05270 */
[----:B------:R-:W-:-:S13]  /*0830*/  ISETP.GT.U32.AND P1, PT, R8, R41, PT ;  /* 0x000000290800720c */ /* 0x000fda0003f24070 */
[----:B------:R-:W-:-:S04]  /*0840*/  @!P1 IMAD.IADD R41, R41, 0x1, -R8 ;  /* 0x0000000129299824 */ /* 0x000fc800078e0a08 */
[----:B------:R-:W-:Y:S01]  /*0850*/  @!P2 IMAD.MOV R41, RZ, RZ, -R41 ;  /* 0x000000ffff29a224 */ /* 0x000fe200078e0a29 */
[----:B------:R-:W-:Y:S02]  /*0860*/  @!P0 LOP3.LUT R41, RZ, R7, RZ, 0x33, !PT ;  /* 0x00000007ff298212 */ /* 0x000fe400078e33ff */
[----:B------:R-:W-:-:S03]  /*0870*/  ISETP.GE.AND P0, PT, R2, UR6, PT ;  /* 0x0000000602007c0c */ /* 0x000fc6000bf06270 */
[----:B------:R-:W-:Y:S01]  /*0880*/  IMAD R0, R41, R0, R4 ;  /* 0x0000000029007224 */ /* 0x000fe200078e0204 */
[----:B-----5:R-:W-:-:S03]  /*0890*/  ISETP.LT.AND P0, PT, R42, UR7, !P0 ;  /* 0x000000072a007c0c */ /* 0x020fc6000c701270 */
[----:B------:R-:W-:Y:S01]  /*08a0*/  IMAD R39, R0, R39, R3 ;  /* 0x0000002700277224 */ /* 0x000fe200078e0203 */
[----:B------:R-:W-:-:S09]  /*08b0*/  P2R R17, PR, RZ, 0x1 ;  /* 0x00000001ff117803 */ /* 0x000fd20000000000 */
.L_x_45:
[----:B------:R-:W-:-:S13]  /*08c0*/  ISETP.NE.AND P0, PT, R17, RZ, PT ;  /* 0x000000ff1100720c */ /* 0x000fda0003f05270 */
[----:B------:R-:W-:Y:S05]  /*08d0*/  @!P0 BRA `(.L_x_5) ;  /* 0x0000003c00388947 */ /* 0x000fea0003800000 */
[----:B------:R-:W0:Y:S01]  /*08e0*/  LDCU.64 UR6, c[0x0][0x3e0] ;  /* 0x00007c00ff0677ac */ /* 0x000e220008000a00 */
[----:B------:R-:W-:Y:S01]  /*08f0*/  VIADD R3, R22, 0x10 ;  /* 0x0000001016037836 */ /* 0x000fe20000000000 */
[----:B------:R-:W-:Y:S01]  /*0900*/  BSSY.RECONVERGENT B6, `(.L_x_6) ;  /* 0x0000019000067945 */ /* 0x000fe20003800200 */
[----:B------:R-:W-:Y:S01]  /*0910*/  IMAD.SHL.U32 R0, R43, 0x10, RZ ;  /* 0x000000102b007824 */ /* 0x000fe200078e00ff */
[----:B------:R-:W1:Y:S03]  /*0920*/  LDCU UR4, c[0x0][0x3dc] ;  /* 0x00007b80ff0477ac */ /* 0x000e660008000800 */
[----:B------:R-:W-:Y:S01]  /*0930*/  VIADD R0, R0, 0x10 ;  /* 0x0000001000007836 */ /* 0x000fe20000000000 */
[----:B0-----:R-:W-:Y:S01]  /*0940*/  ISETP.GT.AND P0, PT, R3, UR7, PT ;  /* 0x0000000703007c0c */ /* 0x001fe2000bf04270 */
[----:B------:R-:W-:-:S03]  /*0950*/  VIADD R3, R42, 0x10 ;  /* 0x000000102a037836 */ /* 0x000fc60000000000 */
[----:B------:R-:W-:Y:S02]  /*0960*/  ISETP.LE.AND P1, PT, R0, UR6, PT ;  /* 0x0000000600007c0c */ /* 0x000fe4000bf23270 */
[----:B-1----:R-:W-:-:S13]  /*0970*/  ISETP.LE.AND P0, PT, R3, UR4, !P0 ;  /* 0x0000000403007c0c */ /* 0x002fda000c703270 */
[----:B------:R-:W-:Y:S05]  /*0980*/  @P0 BRA P1, `(.L_x_7) ;  /* 0x0000000000400947 */ /* 0x000fea0000800000 */
[----:B------:R-:W-:Y:S01]  /*0990*/  MOV R14, 0x30 ;  /* 0x00000030000e7802 */ /* 0x000fe20000000f00 */
[----:B------:R-:W0:Y:S01]  /*09a0*/  LDCU.64 UR4, c[0x4][0x28] ;  /* 0x01000500ff0477ac */ /* 0x000e220008000a00 */
[----:B------:R-:W-:Y:S02]  /*09b0*/  IMAD.MOV.U32 R8, RZ, RZ, 0x11d ;  /* 0x0000011dff087424 */ /* 0x000fe400078e00ff */
[----:B------:R-:W-:Y:S01]  /*09c0*/  IMAD.MOV.U32 R12, RZ, RZ, 0x1 ;  /* 0x00000001ff0c7424 */ /* 0x000fe200078e00ff */
[----:B------:R-:W1:Y:S01]  /*09d0*/  LDCU.64 UR6, c[0x4][0x18] ;  /* 0x01000300ff0677ac */ /* 0x000e620008000a00 */
[----:B------:R-:W2:Y:S01]  /*09e0*/  LDC.64 R14, c[0x4][R14] ;  /* 0x010000000e0e7b82 */ /* 0x000ea20000000a00 */
[----:B------:R-:W-:Y:S01]  /*09f0*/  IMAD.MOV.U32 R13, RZ, RZ, RZ ;  /* 0x000000ffff0d7224 */ /* 0x000fe200078e00ff */
[----:B------:R-:W3:Y:S01]  /*0a00*/  LDCU.64 UR8, c[0x4][0x8] ;  /* 0x01000100ff0877ac */ /* 0x000ee20008000a00 */
[----:B0-----:R-:W-:Y:S02]  /*0a10*/  IMAD.U32 R4, RZ, RZ, UR4 ;  /* 0x00000004ff047e24 */ /* 0x001fe4000f8e00ff */
[----:B------:R-:W-:-:S02]  /*0a20*/  IMAD.U32 R5, RZ, RZ, UR5 ;  /* 0x00000005ff057e24 */ /* 0x000fc4000f8e00ff */
[----:B-1----:R-:W-:Y:S02]  /*0a30*/  IMAD.U32 R6, RZ, RZ, UR6 ;  /* 0x00000006ff067e24 */ /* 0x002fe4000f8e00ff */
[----:B------:R-:W-:Y:S01]  /*0a40*/  IMAD.U32 R7, RZ, RZ, UR7 ;  /* 0x00000007ff077e24 */ /* 0x000fe2000f8e00ff */
[----:B---3--:R-:W-:Y:S01]  /*0a50*/  MOV R10, UR8 ;  /* 0x00000008000a7c02 */ /* 0x008fe20008000f00 */
[----:B------:R-:W-:-:S07]  /*0a60*/  IMAD.U32 R11, RZ, RZ, UR9 ;  /* 0x00000009ff0b7e24 */ /* 0x000fce000f8e00ff */
[----:B------:R-:W-:-:S07]  /*0a70*/  LEPC R20, `(.L_x_7) ;  /* 0x000000001014794e */ /* 0x000fce0000000000 */
[----:B--2---:R-:W-:Y:S05]  /*0a80*/  CALL.ABS.NOINC R14 ;  /* 0x000000000e007343 */ /* 0x004fea0003c00000 */
.L_x_7:
[----:B------:R-:W-:Y:S05]  /*0a90*/  BSYNC.RECONVERGENT B6 ;  /* 0x0000000000067941 */ /* 0x000fea0003800200 */
.L_x_6:
[----:B------:R-:W0:Y:S01]  /*0aa0*/  LDCU UR4, c[0x0][0x3e8] ;  /* 0x00007d00ff0477ac */ /* 0x000e220008000800 */
[----:B------:R-:W-:Y:S01]  /*0ab0*/  BSSY.RECONVERGENT B8, `(.L_x_8) ;  /* 0x000037a000087945 */ /* 0x000fe20003800200 */
[----:B0-----:R-:W-:-:S06]  /*0ac0*/  USHF.L.U32 UR4, UR4, 0x4, URZ ;  /* 0x0000000404047899 */ /* 0x001fcc00080006ff */
[----:B------:R-:W-:-:S13]  /*0ad0*/  ISETP.GE.AND P0, PT, R45, UR4, PT ;  /* 0x000000042d007c0c */ /* 0x000fda000bf06270 */
[----:B------:R-:W-:Y:S05]  /*0ae0*/  @P0 BRA `(.L_x_9) ;  /* 0x0000003400d80947 */ /* 0x000fea0003800000 */
[----:B------:R-:W0:Y:S01]  /*0af0*/  LDC R0, c[0x0][0x3b8] ;  /* 0x0000ee00ff007b82 */ /* 0x000e220000000800 */
[----:B------:R-:W-:Y:S01]  /*0b00*/  LOP3.LUT R9, R45, 0xf, RZ, 0xc0, !PT ;  /* 0x0000000f2d097812 */ /* 0x000fe200078ec0ff */
[----:B------:R-:W1:Y:S01]  /*0b10*/  LDCU UR5, c[0x0][0x3b8] ;  /* 0x00007700ff0577ac */ /* 0x000e620008000800 */
[----:B------:R-:W-:-:S03]  /*0b20*/  IABS R20, R40 ;  /* 0x0000002800147213 */ /* 0x000fc60000000000 */
[----:B------:R-:W-:Y:S01]  /*0b30*/  IMAD.IADD R9, R9, 0x1, R22 ;  /* 0x0000000109097824 */ /* 0x000fe200078e0216 */
[----:B------:R-:W-:Y:S01]  /*0b40*/  IADD3 R20, PT, PT, RZ, -R20, RZ ;  /* 0x80000014ff147210 */ /* 0x000fe20007ffe0ff */
[----:B------:R-:W2:Y:S01]  /*0b50*/  LDC R3, c[0x0][0x3b4] ;  /* 0x0000ed00ff037b82 */ /* 0x000ea20000000800 */
[----:B------:R-:W3:Y:S01]  /*0b60*/  LDCU UR4, c[0x0][0x3b4] ;  /* 0x00007680ff0477ac */ /* 0x000ee20008000800 */
[----:B------:R-:W4:Y:S06]  /*0b70*/  LDCU UR6, c[0x0][0x3d8] ;  /* 0x00007b00ff0677ac */ /* 0x000f2c0008000800 */
[----:B------:R-:W5:Y:S01]  /*0b80*/  LDC R56, c[0x0][0x3a4] ;  /* 0x0000e900ff387b82 */ /* 0x000f620000000800 */
[----:B------:R-:W4:Y:S01]  /*0b90*/  LDCU UR7, c[0x0][0x3d4] ;  /* 0x00007a80ff0777ac */ /* 0x000f220008000800 */
[----:B-1----:R-:W-:Y:S01]  /*0ba0*/  ULEA.HI UR5, UR5, UR5, URZ, 0x1 ;  /* 0x0000000505057291 */ /* 0x002fe2000f8f08ff */
[----:B0-----:R-:W-:-:S03]  /*0bb0*/  IABS R11, R0 ;  /* 0x00000000000b7213 */ /* 0x001fc60000000000 */
[----:B------:R-:W-:Y:S02]  /*0bc0*/  USHF.R.S32.HI UR5, URZ, 0x1, UR5 ;  /* 0x00000001ff057899 */ /* 0x000fe40008011405 */
[----:B---3--:R-:W-:Y:S01]  /*0bd0*/  ULEA.HI UR4, UR4, UR4, URZ, 0x1 ;  /* 0x0000000404047291 */ /* 0x008fe2000f8f08ff */
[----:B------:R-:W0:Y:S03]  /*0be0*/  I2F.RP R6, R11 ;  /* 0x0000000b00067306 */ /* 0x000e260000209400 */
[----:B------:R-:W-:-:S05]  /*0bf0*/  USHF.R.S32.HI UR4, URZ, 0x1, UR4 ;  /* 0x00000001ff047899 */ /* 0x000fca0008011404 */
[----:B0-----:R-:W0:Y:S02]  /*0c00*/  MUFU.RCP R6, R6 ;  /* 0x0000000600067308 */ /* 0x001e240000001000 */
[----:B0-----:R-:W-:Y:S01]  /*0c10*/  VIADD R4, R6, 0xffffffe ;  /* 0x0ffffffe06047836 */ /* 0x001fe20000000000 */
[----:B--2---:R-:W-:-:S05]  /*0c20*/  IABS R6, R3 ;  /* 0x0000000300067213 */ /* 0x004fca0000000000 */
[----:B------:R0:W1:Y:S02]  /*0c30*/  F2I.FTZ.U32.TRUNC.NTZ R5, R4 ;  /* 0x0000000400057305 */ /* 0x000064000021f000 */
[----:B0-----:R-:W-:Y:S02]  /*0c40*/  IMAD.MOV.U32 R4, RZ, RZ, RZ ;  /* 0x000000ffff047224 */ /* 0x001fe400078e00ff */
[----:B-1----:R-:W-:-:S04]  /*0c50*/  IMAD.MOV R8, RZ, RZ, -R5 ;  /* 0x000000ffff087224 */ /* 0x002fc800078e0a05 */
[----:B------:R-:W-:Y:S01]  /*0c60*/  IMAD R7, R8, R11, RZ ;  /* 0x0000000b08077224 */ /* 0x000fe200078e02ff */
[----:B------:R-:W-:-:S03]  /*0c70*/  IABS R8, R9 ;  /* 0x0000000900087213 */ /* 0x000fc60000000000 */
[----:B------:R-:W-:Y:S02]  /*0c80*/  IMAD.HI.U32 R5, R5, R7, R4 ;  /* 0x0000000705057227 */ /* 0x000fe400078e0004 */
[----:B------:R-:W0:Y:S02]  /*0c90*/  I2F.RP R7, R6 ;  /* 0x0000000600077306 */ /* 0x000e240000209400 */
[----:B------:R-:W-:Y:S01]  /*0ca0*/  IMAD.MOV.U32 R4, RZ, RZ, R8 ;  /* 0x000000ffff047224 */ /* 0x000fe200078e0008 */
[----:B-----5:R-:W-:-:S03]  /*0cb0*/  IABS R8, R56 ;  /* 0x0000003800087213 */ /* 0x020fc60000000000 */
[----:B------:R-:W-:Y:S02]  /*0cc0*/  IMAD.HI.U32 R10, R5, R4, RZ ;  /* 0x00000004050a7227 */ /* 0x000fe400078e00ff */
[----:B------:R-:W1:Y:S03]  /*0cd0*/  I2F.RP R14, R8 ;  /* 0x00000008000e7306 */ /* 0x000e660000209400 */
[----:B------:R-:W-:-:S05]  /*0ce0*/  IADD3 R5, PT, PT, -R10, RZ, RZ ;  /* 0x000000ff0a057210 */ /* 0x000fca0007ffe1ff */
[C---:B------:R-:W-:Y:S01]  /*0cf0*/  IMAD R4, R11.reuse, R5, R4 ;  /* 0x000000050b047224 */ /* 0x040fe200078e0204 */
[----:B0-----:R-:W0:Y:S04]  /*0d00*/  MUFU.RCP R7, R7 ;  /* 0x0000000700077308 */ /* 0x001e280000001000 */
[----:B------:R-:W-:-:S04]  /*0d10*/  ISETP.GT.U32.AND P1, PT, R11, R4, PT ;  /* 0x000000040b00720c */ /* 0x000fc80003f24070 */
[----:B-1----:R-:W1:Y:S09]  /*0d20*/  MUFU.RCP R14, R14 ;  /* 0x0000000e000e7308 */ /* 0x002e720000001000 */
[----:B------:R-:W-:Y:S02]  /*0d30*/  @!P1 IMAD.IADD R4, R4, 0x1, -R11 ;  /* 0x0000000104049824 */ /* 0x000fe400078e0a0b */
[----:B0-----:R-:W-:-:S02]  /*0d40*/  VIADD R5, R7, 0xffffffe ;  /* 0x0ffffffe07057836 */ /* 0x001fc40000000000 */
[----:B------:R-:W-:Y:S01]  /*0d50*/  @!P1 VIADD R10, R10, 0x1 ;  /* 0x000000010a0a9836 */ /* 0x000fe20000000000 */
[----:B------:R-:W-:Y:S02]  /*0d60*/  ISETP.GE.U32.AND P0, PT, R4, R11, PT ;  /* 0x0000000b0400720c */ /* 0x000fe40003f06070 */
[----:B------:R-:W-:Y:S01]  /*0d70*/  LOP3.LUT R4, R9, R0, RZ, 0x3c, !PT ;  /* 0x0000000009047212 */ /* 0x000fe200078e3cff */
[----:B------:R-:W0:Y:S01]  /*0d80*/  F2I.FTZ.U32.TRUNC.NTZ R5, R5 ;  /* 0x0000000500057305 */ /* 0x000e22000021f000 */
[----:B------:R-:W-:Y:S01]  /*0d90*/  ISETP.NE.AND P1, PT, R0, RZ, PT ;  /* 0x000000ff0000720c */ /* 0x000fe20003f25270 */
[----:B-1----:R-:W-:Y:S01]  /*0da0*/  VIADD R15, R14, 0xffffffe ;  /* 0x0ffffffe0e0f7836 */ /* 0x002fe20000000000 */
[----:B------:R-:W-:Y:S01]  /*0db0*/  ISETP.GE.AND P2, PT, R4, RZ, PT ;  /* 0x000000ff0400720c */ /* 0x000fe20003f46270 */
[----:B------:R-:W-:Y:S01]  /*0dc0*/  IMAD.MOV.U32 R4, RZ, RZ, RZ ;  /* 0x000000ffff047224 */ /* 0x000fe200078e00ff */
[----:B------:R-:W-:-:S04]  /*0dd0*/  IABS R11, R40 ;  /* 0x00000028000b7213 */ /* 0x000fc80000000000 */
[----:B------:R-:W1:Y:S01]  /*0de0*/  I2F.RP R13, R11 ;  /* 0x0000000b000d7306 */ /* 0x000e620000209400 */
[----:B------:R-:W-:Y:S02]  /*0df0*/  @P0 VIADD R10, R10, 0x1 ;  /* 0x000000010a0a0836 */ /* 0x000fe40000000000 */
[----:B0-----:R-:W-:-:S04]  /*0e00*/  IMAD.MOV R7, RZ, RZ, -R5 ;  /* 0x000000ffff077224 */ /* 0x001fc800078e0a05 */
[----:B------:R-:W-:Y:S01]  /*0e10*/  @!P2 IMAD.MOV R10, RZ, RZ, -R10 ;  /* 0x000000ffff0aa224 */ /* 0x000fe200078e0a0a */
[----:B------:R-:W-:Y:S01]  /*0e20*/  @!P1 LOP3.LUT R10, RZ, R0, RZ, 0x33, !PT ;  /* 0x00000000ff0a9212 */ /* 0x000fe200078e33ff */
[----:B------:R-:W-:-:S03]  /*0e30*/  IMAD R7, R7, R6, RZ ;  /* 0x0000000607077224 */ /* 0x000fc600078e02ff */
[----:B------:R-:W-:Y:S01]  /*0e40*/  IABS R12, R10 ;  /* 0x0000000a000c7213 */ /* 0x000fe20000000000 */
[----:B------:R-:W-:Y:S01]  /*0e50*/  IMAD.HI.U32 R4, R5, R7, R4 ;  /* 0x0000000705047227 */ /* 0x000fe200078e0004 */
[----:B-1----:R-:W0:Y:S03]  /*0e60*/  MUFU.RCP R13, R13 ;  /* 0x0000000d000d7308 */ /* 0x002e260000001000 */
[----:B------:R-:W-:-:S04]  /*0e70*/  IMAD.MOV.U32 R7, RZ, RZ, R12 ;  /* 0x000000ffff077224 */ /* 0x000fc800078e000c */
[----:B------:R-:W-:-:S04]  /*0e80*/  IMAD.HI.U32 R12, R4, R7, RZ ;  /* 0x00000007040c7227 */ /* 0x000fc800078e00ff */
[----:B------:R-:W-:-:S04]  /*0e90*/  IMAD.MOV R4, RZ, RZ, -R12 ;  /* 0x000000ffff047224 */ /* 0x000fc800078e0a0c */
[----:B------:R-:W-:Y:S01]  /*0ea0*/  IMAD R7, R6, R4, R7 ;  /* 0x0000000406077224 */ /* 0x000fe200078e0207 */
[----:B------:R-:W-:Y:S02]  /*0eb0*/  LOP3.LUT R4, R10, R3, RZ, 0x3c, !PT ;  /* 0x000000030a047212 */ /* 0x000fe400078e3cff */
[----:B0-----:R-:W-:Y:S02]  /*0ec0*/  IADD3 R5, PT, PT, R13, 0xffffffe, RZ ;  /* 0x0ffffffe0d057810 */ /* 0x001fe40007ffe0ff */
[----:B------:R-:W-:Y:S01]  /*0ed0*/  ISETP.GT.U32.AND P1, PT, R6, R7, PT ;  /* 0x000000070600720c */ /* 0x000fe20003f24070 */
[----:B------:R-:W0:Y:S01]  /*0ee0*/  LDC R13, c[0x0][0x3e8] ;  /* 0x0000fa00ff0d7b82 */ /* 0x000e220000000800 */
[----:B------:R-:W-:Y:S02]  /*0ef0*/  ISETP.GE.AND P2, PT, R4, RZ, PT ;  /* 0x000000ff0400720c */ /* 0x000fe40003f46270 */
[----:B------:R-:W1:Y:S09]  /*0f00*/  F2I.FTZ.U32.TRUNC.NTZ R5, R5 ;  /* 0x0000000500057305 */ /* 0x000e72000021f000 */
[----:B------:R-:W-:-:S02]  /*0f10*/  @!P1 IMAD.IADD R7, R7, 0x1, -R6 ;  /* 0x0000000107079824 */ /* 0x000fc400078e0a06 */
[----:B------:R-:W-:Y:S01]  /*0f20*/  @!P1 VIADD R12, R12, 0x1 ;  /* 0x000000010c0c9836 */ /* 0x000fe20000000000 */
[----:B------:R-:W-:Y:S02]  /*0f30*/  ISETP.NE.AND P1, PT, R3, RZ, PT ;  /* 0x000000ff0300720c */ /* 0x000fe40003f25270 */
[----:B------:R-:W-:Y:S01]  /*0f40*/  ISETP.GE.U32.AND P0, PT, R7, R6, PT ;  /* 0x000000060700720c */ /* 0x000fe20003f06070 */
[----:B-1----:R-:W-:Y:S01]  /*0f50*/  IMAD.MOV R4, RZ, RZ, -R5 ;  /* 0x000000ffff047224 */ /* 0x002fe200078e0a05 */
[----:B------:R1:W2:Y:S01]  /*0f60*/  F2I.FTZ.U32.TRUNC.NTZ R7, R15 ;  /* 0x0000000f00077305 */ /* 0x0002a2000021f000 */
[----:B------:R-:W-:Y:S02]  /*0f70*/  IMAD.MOV.U32 R6, RZ, RZ, RZ ;  /* 0x000000ffff067224 */ /* 0x000fe400078e00ff */
[----:B-1----:R-:W-:-:S08]  /*0f80*/  IMAD R15, R4, R11, RZ ;  /* 0x0000000b040f7224 */ /* 0x002fd000078e02ff */
[----:B------:R-:W-:Y:S02]  /*0f90*/  @P0 VIADD R12, R12, 0x1 ;  /* 0x000000010c0c0836 */ /* 0x000fe40000000000 */
[----:B------:R-:W-:Y:S02]  /*0fa0*/  IMAD.MOV.U32 R4, RZ, RZ, RZ ;  /* 0x000000ffff047224 */ /* 0x000fe400078e00ff */
[----:B--2---:R-:W-:Y:S02]  /*0fb0*/  IMAD.MOV R21, RZ, RZ, -R7 ;  /* 0x000000ffff157224 */ /* 0x004fe400078e0a07 */
[----:B------:R-:W-:Y:S01]  /*0fc0*/  @!P2 IMAD.MOV R12, RZ, RZ, -R12 ;  /* 0x000000ffff0ca224 */ /* 0x000fe200078e0a0c */
[----:B------:R-:W-:Y:S01]  /*0fd0*/  @!P1 LOP3.LUT R12, RZ, R3, RZ, 0x33, !PT ;  /* 0x00000003ff0c9212 */ /* 0x000fe200078e33ff */
[----:B------:R-:W-:Y:S01]  /*0fe0*/  IMAD.HI.U32 R4, R5, R15, R4 ;  /* 0x0000000f05047227 */ /* 0x000fe200078e0004 */
[-C--:B0-----:R-:W-:Y:S02]  /*0ff0*/  IABS R15, R13.reuse ;  /* 0x0000000d000f7213 */ /* 0x081fe40000000000 */
[----:B------:R-:W-:Y:S01]  /*1000*/  IABS R14, R12 ;  /* 0x0000000c000e7213 */ /* 0x000fe20000000000 */
[----:B------:R-:W-:Y:S01]  /*1010*/  IMAD R5, R21, R8, RZ ;  /* 0x0000000815057224 */ /* 0x000fe200078e02ff */
[----:B------:R-:W-:-:S03]  /*1020*/  LOP3.LUT R13, R40, R13, RZ, 0x3c, !PT ;  /* 0x0000000d280d7212 */ /* 0x000fc600078e3cff */
[----:B------:R-:W-:Y:S01]  /*1030*/  IMAD.HI.U32 R6, R7, R5, R6 ;  /* 0x0000000507067227 */ /* 0x000fe200078e0006 */
[----:B------:R-:W-:-:S03]  /*1040*/  ISETP.GE.AND P2, PT, R13, RZ, PT ;  /* 0x000000ff0d00720c */ /* 0x000fc60003f46270 */
[----:B------:R-:W-:Y:S02]  /*1050*/  IMAD.MOV.U32 R7, RZ, RZ, R15 ;  /* 0x000000ffff077224 */ /* 0x000fe400078e000f */
[----:B------:R-:W-:Y:S02]  /*1060*/  IMAD.MOV.U32 R5, RZ, RZ, R14 ;  /* 0x000000ffff057224 */ /* 0x000fe400078e000e */
[----:B------:R-:W-:Y:S02]  /*1070*/  IMAD.MOV.U32 R14, RZ, RZ, R20 ;  /* 0x000000ffff0e7224 */ /* 0x000fe400078e0014 */
[----:B------:R-:W-:-:S04]  /*1080*/  IMAD.HI.U32 R47, R4, R7, RZ ;  /* 0x00000007042f7227 */ /* 0x000fc800078e00ff */
[----:B------:R-:W-:-:S04]  /*1090*/  IMAD.HI.U32 R6, R6, R5, RZ ;  /* 0x0000000506067227 */ /* 0x000fc800078e00ff */
[----:B------:R-:W-:Y:S02]  /*10a0*/  IMAD R4, R47, R14, R7 ;  /* 0x0000000e2f047224 */ /* 0x000fe400078e0207 */
[----:B------:R-:W-:-:S03]  /*10b0*/  IMAD.MOV R6, RZ, RZ, -R6 ;  /* 0x000000ffff067224 */ /* 0x000fc600078e0a06 */
[----:B------:R-:W-:Y:S01]  /*10c0*/  ISETP.GT.U32.AND P3, PT, R11, R4, PT ;  /* 0x000000040b00720c */ /* 0x000fe20003f64070 */
[----:B------:R-:W-:-:S05]  /*10d0*/  IMAD R5, R8, R6, R5 ;  /* 0x0000000608057224 */ /* 0x000fca00078e0205 */
[----:B------:R-:W-:-:S07]  /*10e0*/  ISETP.GT.U32.AND P1, PT, R8, R5, PT ;  /* 0x000000050800720c */ /* 0x000fce0003f24070 */
[----:B------:R-:W-:Y:S02]  /*10f0*/  @!P3 IMAD.IADD R4, R4, 0x1, -R11 ;  /* 0x000000010404b824 */ /* 0x000fe400078e0a0b */
[----:B------:R-:W-:Y:S01]  /*1100*/  @!P3 VIADD R47, R47, 0x1 ;  /* 0x000000012f2fb836 */ /* 0x000fe20000000000 */
[----:B------:R-:W-:Y:S02]  /*1110*/  ISETP.NE.AND P3, PT, R40, RZ, PT ;  /* 0x000000ff2800720c */ /* 0x000fe40003f65270 */
[----:B------:R-:W-:Y:S01]  /*1120*/  ISETP.GE.U32.AND P0, PT, R4, R11, PT ;  /* 0x0000000b0400720c */ /* 0x000fe20003f06070 */
[----:B------:R-:W-:Y:S02]  /*1130*/  @!P1 IMAD.IADD R5, R5, 0x1, -R8 ;  /* 0x0000000105059824 */ /* 0x000fe400078e0a08 */
[----:B------:R-:W-:-:S03]  /*1140*/  IMAD.MOV R4, RZ, RZ, -R10 ;  /* 0x000000ffff047224 */ /* 0x000fc600078e0a0a */
[----:B------:R-:W-:Y:S01]  /*1150*/  ISETP.GT.U32.AND P1, PT, R8, R5, PT ;  /* 0x000000050800720c */ /* 0x000fe20003f24070 */
[----:B------:R-:W-:-:S06]  /*1160*/  IMAD R9, R0, R4, R9 ;  /* 0x0000000400097224 */ /* 0x000fcc00078e0209 */
[----:B------:R-:W-:Y:S01]  /*1170*/  @P0 VIADD R47, R47, 0x1 ;  /* 0x000000012f2f0836 */ /* 0x000fe20000000000 */
[----:B------:R-:W-:-:S03]  /*1180*/  ISETP.NE.AND P0, PT, R56, RZ, PT ;  /* 0x000000ff3800720c */ /* 0x000fc60003f05270 */
[----:B------:R-:W-:Y:S01]  /*1190*/  @!P2 IMAD.MOV R47, RZ, RZ, -R47 ;  /* 0x000000ffff2fa224 */ /* 0x000fe200078e0a2f */
[----:B------:R-:W-:Y:S02]  /*11a0*/  @!P3 LOP3.LUT R47, RZ, R40, RZ, 0x33, !PT ;  /* 0x00000028ff2fb212 */ /* 0x000fe400078e33ff */
[----:B------:R-:W-:Y:S02]  /*11b0*/  @!P1 IADD3 R5, PT, PT, R5, -R8, RZ ;  /* 0x8000000805059210 */ /* 0x000fe40007ffe0ff */
[----:B------:R-:W-:Y:S01]  /*11c0*/  ISETP.GE.AND P1, PT, R12, RZ, PT ;  /* 0x000000ff0c00720c */ /* 0x000fe20003f26270 */
[----:B------:R-:W-:Y:S01]  /*11d0*/  IMAD.MOV R12, RZ, RZ, -R12 ;  /* 0x000000ffff0c7224 */ /* 0x000fe200078e0a0c */
[----:B------:R-:W-:Y:S01]  /*11e0*/  ISETP.NE.AND P2, PT, R47, RZ, PT ;  /* 0x000000ff2f00720c */ /* 0x000fe20003f45270 */
[----:B------:R-:W-:Y:S01]  /*11f0*/  IMAD.MOV.U32 R7, RZ, RZ, R5 ;  /* 0x000000ffff077224 */ /* 0x000fe200078e0005 */
[----:B------:R-:W-:Y:S01]  /*1200*/  IADD3 R5, PT, PT, -R9, UR5, RZ ;  /* 0x0000000509057c10 */ /* 0x000fe2000fffe1ff */
[----:B------:R-:W-:-:S04]  /*1210*/  IMAD R12, R3, R12, R10 ;  /* 0x0000000c030c7224 */ /* 0x000fc800078e020a */
[----:B----4-:R-:W-:Y:S01]  /*1220*/  IMAD R57, R5, UR6, R38 ;  /* 0x0000000605397c24 */ /* 0x010fe2000f8e0226 */
[----:B------:R-:W-:-:S03]  /*1230*/  IADD3 R4, PT, PT, -R12, UR4, RZ ;  /* 0x000000040c047c10 */ /* 0x000fc6000fffe1ff */
[----:B------:R-:W-:Y:S01]  /*1240*/  @!P1 IMAD.MOV R7, RZ, RZ, -R7 ;  /* 0x000000ffff079224 */ /* 0x000fe200078e0a07 */
[----:B------:R-:W-:Y:S01]  /*1250*/  @!P0 LOP3.LUT R7, RZ, R56, RZ, 0x33, !PT ;  /* 0x00000038ff078212 */ /* 0x000fe200078e33ff */
[----:B------:R-:W-:Y:S01]  /*1260*/  IMAD R8, R4, UR7, R23 ;  /* 0x0000000704087c24 */ /* 0x000fe2000f8e0217 */
[----:B------:R-:W-:Y:S06]  /*1270*/  @!P2 BRA `(.L_x_9) ;  /* 0x0000002c00f4a947 */ /* 0x000fec0003800000 */
[----:B------:R-:W0:Y:S01]  /*1280*/  LDCU UR5, c[0x0][0x3b0] ;  /* 0x00007600ff0577ac */ /* 0x000e220008000800 */
[----:B------:R-:W-:Y:S01]  /*1290*/  LOP3.LUT R5, R8, R57, RZ, 0xfc, !PT ;  /* 0x0000003908057212 */ /* 0x000fe200078efcff */
[----:B------:R-:W-:Y:S01]  /*12a0*/  IMAD R6, R39, R56, R7 ;  /* 0x0000003827067224 */ /* 0x000fe200078e0207 */
[----:B------:R-:W-:Y:S01]  /*12b0*/  SHF.R.S32.HI R46, RZ, 0x1f, R47 ;  /* 0x0000001fff2e7819 */ /* 0x000fe2000001142f */
[----:B------:R-:W1:Y:S02]  /*12c0*/  LDCU UR4, c[0x0][0x3ac] ;  /* 0x00007580ff0477ac */ /* 0x000e640008000800 */
[----:B------:R-:W-:-:S04]  /*12d0*/  IMAD R3, R6, R3, R12 ;  /* 0x0000000306037224 */ /* 0x000fc800078e020c */
[----:B------:R-:W-:Y:S01]  /*12e0*/  IMAD R3, R3, R0, R9 ;  /* 0x0000000003037224 */ /* 0x000fe200078e0209 */
[----:B0-----:R-:W-:-:S04]  /*12f0*/  ISETP.GE.AND P0, PT, R57, UR5, PT ;  /* 0x0000000539007c0c */ /* 0x001fc8000bf06270 */
[----:B-1----:R-:W-:Y:S01]  /*1300*/  ISETP.LT.AND P0, PT, R8, UR4, !P0 ;  /* 0x0000000408007c0c */ /* 0x002fe2000c701270 */
[----:B------:R-:W-:-:S03]  /*1310*/  IMAD R4, R41, UR4, R8 ;  /* 0x0000000429047c24 */ /* 0x000fc6000f8e0208 */
[----:B------:R-:W-:Y:S01]  /*1320*/  ISETP.GT.AND P1, PT, R5, -0x1, P0 ;  /* 0xffffffff0500780c */ /* 0x000fe20000724270 */
[----:B------:R-:W-:Y:S01]  /*1330*/  IMAD R57, R4, UR5, R57 ;  /* 0x0000000504397c24 */ /* 0x000fe2000f8e0239 */
[----:B------:R-:W-:Y:S02]  /*1340*/  ISETP.NE.AND P0, PT, R22, RZ, PT ;  /* 0x000000ff1600720c */ /* 0x000fe40003f05270 */
[----:B------:R-:W-:Y:S01]  /*1350*/  P2R R44, PR, RZ, 0x2 ;  /* 0x00000002ff2c7803 */ /* 0x000fe20000000000 */
[----:B------:R-:W-:-:S05]  /*1360*/  IMAD R56, R57, R56, R7 ;  /* 0x0000003839387224 */ /* 0x000fca00078e0207 */
[----:B------:R-:W-:-:S05]  /*1370*/  SHF.R.S32.HI R57, RZ, 0x1f, R56 ;  /* 0x0000001fff397819 */ /* 0x000fca0000011438 */
[----:B------:R-:W-:Y:S05]  /*1380*/  @P0 BRA `(.L_x_10) ;  /* 0x00000014006c0947 */ /* 0x000fea0003800000 */
[----:B------:R-:W0:Y:S01]  /*1390*/  LDCU.64 UR4, c[0x0][0x390] ;  /* 0x00007200ff0477ac */ /* 0x000e220008000a00 */
[----:B------:R-:W-:Y:S01]  /*13a0*/  ISETP.GE.U32.AND P0, PT, R47, 0x4, PT ;  /* 0x000000042f00780c */ /* 0x000fe20003f06070 */
[----:B------:R-:W-:Y:S01]  /*13b0*/  IMAD.MOV.U32 R49, RZ, RZ, RZ ;  /* 0x000000ffff317224 */ /* 0x000fe200078e00ff */
[----:B------:R-:W-:Y:S01]  /*13c0*/  SHF.R.S32.HI R2, RZ, 0x1f, R3 ;  /* 0x0000001fff027819 */ /* 0x000fe20000011403 */
[----:B------:R-:W-:Y:S01]  /*13d0*/  IMAD.MOV.U32 R53, RZ, RZ, RZ ;  /* 0x000000ffff357224 */ /* 0x000fe200078e00ff */
[----:B0-----:R-:W-:-:S04]  /*13e0*/  LEA R16, P1, R3, UR4, 0x1 ;  /* 0x0000000403107c11 */ /* 0x001fc8000f8208ff */
[----:B------:R-:W-:-:S05]  /*13f0*/  LEA.HI.X R2, R3, UR5, R2, 0x1, P1 ;  /* 0x0000000503027c11 */ /* 0x000fca00088f0c02 */
[----:B------:R-:W-:Y:S05]  /*1400*/  @!P0 BRA `(.L_x_11) ;  /* 0x0000000800f88947 */ /* 0x000fea0003800000 */
[----:B------:R-:W-:Y:S01]  /*1410*/  BSSY.RECONVERGENT B7, `(.L_x_12) ;  /* 0x00000bc000077945 */ /* 0x000fe20003800200 */
[----:B------:R-:W-:Y:S02]  /*1420*/  IMAD.MOV.U32 R51, RZ, RZ, RZ ;  /* 0x000000ffff337224 */ /* 0x000fe400078e00ff */
[----:B------:R-:W-:-:S07]  /*1430*/  IMAD.MOV.U32 R53, RZ, RZ, RZ ;  /* 0x000000ffff357224 */ /* 0x000fce00078e00ff */
.L_x_21:
[----:B------:R-:W-:Y:S02]  /*1440*/  ISETP.NE.AND P1, PT, R44, RZ, PT ;  /* 0x000000ff2c00720c */ /* 0x000fe40003f25270 */
[----:B0-----:R-:W-:-:S11]  /*1450*/  MOV R36, RZ ;  /* 0x000000ff00247202 */ /* 0x001fd60000000f00 */
[----:B------:R-:W0:Y:S01]  /*1460*/  @P1 LDC.64 R4, c[0x0][0x388] ;  /* 0x0000e200ff041b82 */ /* 0x000e220000000a00 */
[----:B------:R-:W-:Y:S01]  /*1470*/  @P1 IMAD R0, R19, R51, RZ ;  /* 0x0000003313001224 */ /* 0x000fe200078e02ff */
[----:B------:R-:W-:Y:S01]  /*1480*/  @P1 R2UR UR4, R26 ;  /* 0x000000001a0412ca */ /* 0x000fe200000e0000 */
[----:B------:R-:W-:Y:S01]  /*1490*/  @P1 IMAD.WIDE.U32 R6, R51, R24, R56 ;  /* 0x0000001833061225 */ /* 0x000fe200078e0038 */
[----:B------:R-:W-:-:S03]  /*14a0*/  @P1 R2UR UR5, R27 ;  /* 0x000000001b0512ca */ /* 0x000fc600000e0000 */
[----:B------:R-:W-:-:S04]  /*14b0*/  @P1 IMAD R3, R53, R24, R0 ;  /* 0x0000001835031224 */ /* 0x000fc800078e0200 */
[----:B------:R-:W-:Y:S01]  /*14c0*/  @P1 IMAD.IADD R0, R7, 0x1, R3 ;  /* 0x0000000107001824 */ /* 0x000fe200078e0203 */
[----:B0-----:R-:W-:-:S04]  /*14d0*/  @P1 LEA R4, P0, R6, R4, 0x2 ;  /* 0x0000000406041211 */ /* 0x001fc800078010ff */
[----:B------:R-:W-:-:S05]  /*14e0*/  @P1 LEA.HI.X R5, R6, R5, R0, 0x2, P0 ;  /* 0x0000000506051211 */ /* 0x000fca00000f1400 */
[----:B------:R0:W5:Y:S01]  /*14f0*/  @P1 LDG.E R36, desc[UR4][R4.64] ;  /* 0x0000000404241981 */ /* 0x000162000c1e1900 */
[----:B------:R-:W1:Y:S01]  /*1500*/  LDCU.64 UR4, c[0x0][0x390] ;  /* 0x00007200ff0477ac */ /* 0x000e620008000a00 */
[-C--:B------:R-:W-:Y:S01]  /*1510*/  IMAD R3, R53, R18.reuse, RZ ;  /* 0x0000001235037224 */ /* 0x080fe200078e02ff */
[----:B------:R-:W-:Y:S01]  /*1520*/  BSSY.RECONVERGENT B6, `(.L_x_13) ;  /* 0x0000018000067945 */ /* 0x000fe20003800200 */
[----:B------:R-:W-:-:S04]  /*1530*/  IMAD.WIDE.U32 R6, R51, R18, RZ ;  /* 0x0000001233067225 */ /* 0x000fc800078e00ff */
[----:B------:R-:W-:Y:S01]  /*1540*/  IMAD.IADD R3, R7, 0x1, R3 ;  /* 0x0000000107037824 */ /* 0x000fe200078e0203 */
[----:B------:R-:W-:-:S04]  /*1550*/  LEA R48, P0, R6, R16, 0x1 ;  /* 0x0000001006307211 */ /* 0x000fc800078008ff */
[----:B------:R-:W-:Y:S02]  /*1560*/  LEA.HI.X R49, R6, R2, R3, 0x1, P0 ;  /* 0x0000000206317211 */ /* 0x000fe400000f0c03 */
[----:B-1----:R-:W-:-:S04]  /*1570*/  ISETP.GE.U32.AND P0, PT, R48, UR4, PT ;  /* 0x0000000430007c0c */ /* 0x002fc8000bf06070 */
[----:B------:R-:W-:-:S13]  /*1580*/  ISETP.GE.U32.AND.EX P0, PT, R49, UR5, PT, P0 ;  /* 0x0000000531007c0c */ /* 0x000fda000bf06100 */
[----:B0-----:R-:W-:Y:S05]  /*1590*/  @P0 BRA `(.L_x_14) ;  /* 0x0000000000400947 */ /* 0x001fea0003800000 */
[----:B------:R-:W-:Y:S01]  /*15a0*/  MOV R14, 0x30 ;  /* 0x00000030000e7802 */ /* 0x000fe20000000f00 */
[----:B------:R-:W0:Y:S01]  /*15b0*/  LDCU.64 UR4, c[0x4][0x10] ;  /* 0x01000200ff0477ac */ /* 0x000e220008000a00 */
[----:B------:R-:W-:Y:S01]  /*15c0*/  IMAD.MOV.U32 R8, RZ, RZ, 0x86 ;  /* 0x00000086ff087424 */ /* 0x000fe200078e00ff */
[----:B------:R-:W-:Y:S01]  /*15d0*/  MOV R13, RZ ;  /* 0x000000ff000d7202 */ /* 0x000fe20000000f00 */
[----:B------:R-:W-:Y:S01]  /*15e0*/  IMAD.MOV.U32 R12, RZ, RZ, 0x1 ;  /* 0x00000001ff0c7424 */ /* 0x000fe200078e00ff */
[----:B------:R-:W1:Y:S01]  /*15f0*/  LDCU.64 UR8, c[0x4][0x18] ;  /* 0x01000300ff0877ac */ /* 0x000e620008000a00 */
[----:B------:R-:W2:Y:S01]  /*1600*/  LDC.64 R14, c[0x4][R14] ;  /* 0x010000000e0e7b82 */ /* 0x000ea20000000a00 */
[----:B------:R-:W3:Y:S01]  /*1610*/  LDCU.64 UR6, c[0x4][URZ] ;  /* 0x01000000ff0677ac */ /* 0x000ee20008000a00 */
[----:B0-----:R-:W-:Y:S02]  /*1620*/  IMAD.U32 R4, RZ, RZ, UR4 ;  /* 0x00000004ff047e24 */ /* 0x001fe4000f8e00ff */
[----:B------:R-:W-:-:S02]  /*1630*/  IMAD.U32 R5, RZ, RZ, UR5 ;  /* 0x00000005ff057e24 */ /* 0x000fc4000f8e00ff */
[----:B-1----:R-:W-:Y:S02]  /*1640*/  IMAD.U32 R6, RZ, RZ, UR8 ;  /* 0x00000008ff067e24 */ /* 0x002fe4000f8e00ff */
[----:B------:R-:W-:Y:S02]  /*1650*/  IMAD.U32 R7, RZ, RZ, UR9 ;  /* 0x00000009ff077e24 */ /* 0x000fe4000f8e00ff */
[----:B---3--:R-:W-:Y:S02]  /*1660*/  IMAD.U32 R10, RZ, RZ, UR6 ;  /* 0x00000006ff0a7e24 */ /* 0x008fe4000f8e00ff */
[----:B------:R-:W-:-:S07]  /*1670*/  IMAD.U32 R11, RZ, RZ, UR7 ;  /* 0x00000007ff0b7e24 */ /* 0x000fce000f8e00ff */
[----:B------:R-:W-:-:S07]  /*1680*/  LEPC R20, `(.L_x_14) ;  /* 0x000000001014794e */ /* 0x000fce0000000000 */
[----:B--2--5:R-:W-:Y:S05]  /*1690*/  CALL.ABS.NOINC R14 ;  /* 0x000000000e007343 */ /* 0x024fea0003c00000 */
.L_x_14:
[----:B------:R-:W-:Y:S05]  /*16a0*/  BSYNC.RECONVERGENT B6 ;  /* 0x0000000000067941 */ /* 0x000fea0003800200 */
.L_x_13:
[----:B------:R-:W-:Y:S01]  /*16b0*/  ISETP.NE.AND P6, PT, R44, RZ, PT ;  /* 0x000000ff2c00720c */ /* 0x000fe20003fc5270 */
[----:B------:R-:W-:Y:S01]  /*16c0*/  IMAD.MOV.U32 R50, RZ, RZ, RZ ;  /* 0x000000ffff327224 */ /* 0x000fe200078e00ff */
[----:B------:R-:W-:Y:S02]  /*16d0*/  R2UR UR4, R26 ;  /* 0x000000001a0472ca */ /* 0x000fe400000e0000 */
[----:B------:R-:W-:Y:S02]  /*16e0*/  R2UR UR5, R27 ;  /* 0x000000001b0572ca */ /* 0x000fe400000e0000 */
[----:B-----5:R-:W-:-:S07]  /*16f0*/  F2FP.BF16.F32.PACK_AB R36, RZ, R36 ;  /* 0x00000024ff24723e */ /* 0x020fce00000010ff */
[----:B------:R-:W-:Y:S01]  /*1700*/  @P6 IMAD.MOV.U32 R6, RZ, RZ, R24 ;  /* 0x000000ffff066224 */ /* 0x000fe200078e0018 */
[----:B------:R-:W0:Y:S01]  /*1710*/  @P6 LDC.64 R4, c[0x0][0x388] ;  /* 0x0000e200ff046b82 */ /* 0x000e220000000a00 */
[----:B------:R-:W-:Y:S02]  /*1720*/  @P6 IMAD.MOV.U32 R7, RZ, RZ, R19 ;  /* 0x000000ffff076224 */ /* 0x000fe400078e0013 */
[----:B------:R-:W-:Y:S01]  /*1730*/  IMAD.SHL.U32 R59, R18, 0x2, RZ ;  /* 0x00000002123b7824 */ /* 0x000fe200078e00ff */
[----:B------:R-:W-:Y:S01]  /*1740*/  SHF.R.U32.HI R55, RZ, 0x1f, R18 ;  /* 0x0000001fff377819 */ /* 0x000fe20000011612 */
[----:B------:R-:W-:Y:S01]  /*1750*/  @P6 IMAD R0, R19, R51, RZ ;  /* 0x0000003313006224 */ /* 0x000fe200078e02ff */
[----:B------:R-:W-:Y:S01]  /*1760*/  @P6 R2UR UR6, R26 ;  /* 0x000000001a0662ca */ /* 0x000fe200000e0000 */
[----:B------:R-:W-:Y:S01]  /*1770*/  @P6 IMAD.WIDE.U32 R6, R51, R24, R6 ;  /* 0x0000001833066225 */ /* 0x000fe200078e0006 */
[----:B------:R-:W-:-:S03]  /*1780*/  @P6 R2UR UR7, R27 ;  /* 0x000000001b0762ca */ /* 0x000fc600000e0000 */
[----:B------:R-:W-:Y:S01]  /*1790*/  @P6 IMAD R3, R53, R24, R0 ;  /* 0x0000001835036224 */ /* 0x000fe200078e0200 */
[----:B------:R-:W-:-:S04]  /*17a0*/  @P6 IADD3 R0, P0, PT, R56, R6, RZ ;  /* 0x0000000638006210 */ /* 0x000fc80007f1e0ff */
[----:B------:R-:W-:Y:S02]  /*17b0*/  @P6 IADD3.X R6, PT, PT, R57, R3, R7, P0, !PT ;  /* 0x0000000339066210 */ /* 0x000fe400007fe407 */
[----:B------:R-:W-:-:S05]  /*17c0*/  PRMT R3, R36, 0x7610, R3 ;  /* 0x0000761024037816 */ /* 0x000fca0000000003 */
[----:B------:R1:W-:Y:S01]  /*17d0*/  STG.E.U16 desc[UR4][R48.64], R3 ;  /* 0x0000000330007986 */ /* 0x0003e2000c101504 */
[----:B------:R-:W2:Y:S01]  /*17e0*/  LDCU.64 UR4, c[0x0][0x390] ;  /* 0x00007200ff0477ac */ /* 0x000ea20008000a00 */
[----:B------:R-:W-:Y:S02]  /*17f0*/  IADD3 R36, P1, PT, R59, R48, RZ ;  /* 0x000000303b247210 */ /* 0x000fe40007f3e0ff */
[----:B0-----:R-:W-:-:S03]  /*1800*/  @P6 LEA R4, P0, R0, R4, 0x2 ;  /* 0x0000000400046211 */ /* 0x001fc600078010ff */
[----:B------:R-:W-:Y:S01]  /*1810*/  IMAD.X R37, R55, 0x1, R49, P1 ;  /* 0x0000000137257824 */ /* 0x000fe200008e0631 */
[----:B------:R-:W-:Y:S01]  /*1820*/  @P6 LEA.HI.X R5, R0, R5, R6, 0x2, P0 ;  /* 0x0000000500056211 */ /* 0x000fe200000f1406 */
[----:B------:R-:W-:Y:S04]  /*1830*/  BSSY.RECONVERGENT B6, `(.L_x_15) ;  /* 0x0000015000067945 */ /* 0x000fe80003800200 */
[----:B------:R1:W5:Y:S01]  /*1840*/  @P6 LDG.E R50, desc[UR6][R4.64] ;  /* 0x0000000604326981 */ /* 0x000362000c1e1900 */
[----:B--2---:R-:W-:-:S04]  /*1850*/  ISETP.GE.U32.AND P0, PT, R36, UR4, PT ;  /* 0x0000000424007c0c */ /* 0x004fc8000bf06070 */
[----:B------:R-:W-:-:S13]  /*1860*/  ISETP.GE.U32.AND.EX P0, PT, R37, UR5, PT, P0 ;  /* 0x0000000525007c0c */ /* 0x000fda000bf06100 */
[----:B-1----:R-:W-:Y:S05]  /*1870*/  @P0 BRA `(.L_x_16) ;  /* 0x0000000000400947 */ /* 0x002fea0003800000 */
        /* <DEDUP_REMOVED lines=15> */
[----:B--2--5:R-:W-:Y:S05]  /*1970*/  CALL.ABS.NOINC R14 ;  /* 0x000000000e007343 */ /* 0x024fea0003c00000 */
.L_x_16:
[----:B------:R-:W-:Y:S05]  /*1980*/  BSYNC.RECONVERGENT B6 ;  /* 0x0000000000067941 */ /* 0x000fea0003800200 */
.L_x_15:
[----:B------:R-:W-:Y:S02]  /*1990*/  ISETP.NE.AND P6, PT, R44, RZ, PT ;  /* 0x000000ff2c00720c */ /* 0x000fe40003fc5270 */
[----:B------:R-:W-:Y:S02]  /*19a0*/  R2UR UR4, R26 ;  /* 0x000000001a0472ca */ /* 0x000fe400000e0000 */
[----:B------:R-:W-:Y:S02]  /*19b0*/  R2UR UR5, R27 ;  /* 0x000000001b0572ca */ /* 0x000fe400000e0000 */
[----:B-----5:R-:W-:-:S07]  /*19c0*/  F2FP.BF16.F32.PACK_AB R50, RZ, R50 ;  /* 0x00000032ff32723e */ /* 0x020fce00000010ff */
[----:B------:R-:W0:Y:S01]  /*19d0*/  @P6 LDC.64 R4, c[0x0][0x388] ;  /* 0x0000e200ff046b82 */ /* 0x000e220000000a00 */
[----:B------:R-:W-:Y:S01]  /*19e0*/  @P6 IADD3 R3, P0, PT, R51, 0x2, RZ ;  /* 0x0000000233036810 */ /* 0x000fe20007f1e0ff */
[----:B------:R-:W-:Y:S01]  /*19f0*/  @P6 IMAD.MOV.U32 R6, RZ, RZ, R56 ;  /* 0x000000ffff066224 */ /* 0x000fe200078e0038 */
[----:B------:R-:W-:Y:S01]  /*1a00*/  @P6 R2UR UR6, R26 ;  /* 0x000000001a0662ca */ /* 0x000fe200000e0000 */
[----:B------:R-:W-:Y:S01]  /*1a10*/  @P6 IMAD.MOV.U32 R7, RZ, RZ, R57 ;  /* 0x000000ffff076224 */ /* 0x000fe200078e0039 */
[----:B------:R-:W-:Y:S01]  /*1a20*/  @P6 R2UR UR7, R27 ;  /* 0x000000001b0762ca */ /* 0x000fe200000e0000 */
[----:B------:R-:W-:Y:S02]  /*1a30*/  @P6 IMAD R0, R19, R3, RZ ;  /* 0x0000000313006224 */ /* 0x000fe400078e02ff */
[----:B------:R-:W-:Y:S01]  /*1a40*/  @P6 IMAD.WIDE.U32 R6, R3, R24, R6 ;  /* 0x0000001803066225 */ /* 0x000fe200078e0006 */
[----:B------:R-:W-:-:S03]  /*1a50*/  PRMT R3, R50, 0x7610, R3 ;  /* 0x0000761032037816 */ /* 0x000fc60000000003 */
[----:B------:R-:W-:Y:S02]  /*1a60*/  @P6 IMAD.X R9, RZ, RZ, R53, P0 ;  /* 0x000000ffff096224 */ /* 0x000fe400000e0635 */
[----:B------:R1:W-:Y:S01]  /*1a70*/  STG.E.U16 desc[UR4][R36.64], R3 ;  /* 0x0000000324007986 */ /* 0x0003e2000c101504 */
[----:B------:R-:W2:Y:S01]  /*1a80*/  LDCU.64 UR4, c[0x0][0x390] ;  /* 0x00007200ff0477ac */ /* 0x000ea20008000a00 */
[----:B------:R-:W-:Y:S02]  /*1a90*/  @P6 IMAD R9, R9, R24, R0 ;  /* 0x0000001809096224 */ /* 0x000fe400078e0200 */
[----:B------:R-:W-:Y:S02]  /*1aa0*/  IMAD.MOV.U32 R50, RZ, RZ, RZ ;  /* 0x000000ffff327224 */ /* 0x000fe400078e00ff */
[----:B------:R-:W-:Y:S01]  /*1ab0*/  @P6 IMAD.IADD R0, R7, 0x1, R9 ;  /* 0x0000000107006824 */ /* 0x000fe200078e0209 */
[----:B0-----:R-:W-:-:S04]  /*1ac0*/  @P6 LEA R4, P0, R6, R4, 0x2 ;  /* 0x0000000406046211 */ /* 0x001fc800078010ff */
[----:B------:R-:W-:Y:S02]  /*1ad0*/  @P6 LEA.HI.X R5, R6, R5, R0, 0x2, P0 ;  /* 0x0000000506056211 */ /* 0x000fe400000f1400 */
[----:B------:R-:W-:Y:S01]  /*1ae0*/  IADD3 R48, P0, PT, R59, R36, RZ ;  /* 0x000000243b307210 */ /* 0x000fe20007f1e0ff */
[----:B------:R-:W-:Y:S02]  /*1af0*/  BSSY.RECONVERGENT B6, `(.L_x_17) ;  /* 0x0000016000067945 */ /* 0x000fe40003800200 */
[----:B------:R1:W5:Y:S01]  /*1b00*/  @P6 LDG.E R50, desc[UR6][R4.64] ;  /* 0x0000000604326981 */ /* 0x000362000c1e1900 */
[----:B------:R-:W-:Y:S02]  /*1b10*/  IADD3.X R49, PT, PT, R55, R37, RZ, P0, !PT ;  /* 0x0000002537317210 */ /* 0x000fe400007fe4ff */
        /* <DEDUP_REMOVED lines=19> */
.L_x_18:
[----:B------:R-:W-:Y:S05]  /*1c50*/  BSYNC.RECONVERGENT B6 ;  /* 0x0000000000067941 */ /* 0x000fea0003800200 */
.L_x_17:
        /* <DEDUP_REMOVED lines=9> */
[----:B------:R-:W-:Y:S01]  /*1cf0*/  @P6 IADD3.X R9, PT, PT, RZ, R53, RZ, P0, !PT ;  /* 0x00000035ff096210 */ /* 0x000fe200007fe4ff */
[----:B------:R-:W-:Y:S01]  /*1d00*/  @P6 IMAD R0, R19, R3, RZ ;  /* 0x0000000313006224 */ /* 0x000fe200078e02ff */
[----:B------:R-:W-:Y:S01]  /*1d10*/  @P6 R2UR UR7, R27 ;  /* 0x000000001b0762ca */ /* 0x000fe200000e0000 */
[----:B------:R-:W-:Y:S01]  /*1d20*/  @P6 IMAD.WIDE.U32 R6, R3, R24, R6 ;  /* 0x0000001803066225 */ /* 0x000fe200078e0006 */
[----:B------:R-:W-:-:S03]  /*1d30*/  PRMT R3, R50, 0x7610, R3 ;  /* 0x0000761032037816 */ /* 0x000fc60000000003 */
[----:B------:R-:W-:Y:S02]  /*1d40*/  @P6 IMAD R9, R9, R24, R0 ;  /* 0x0000001809096224 */ /* 0x000fe400078e0200 */
[----:B------:R1:W-:Y:S01]  /*1d50*/  STG.E.U16 desc[UR4][R48.64], R3 ;  /* 0x0000000330007986 */ /* 0x0003e2000c101504 */
[----:B------:R-:W2:Y:S01]  /*1d60*/  LDCU.64 UR4, c[0x0][0x390] ;  /* 0x00007200ff0477ac */ /* 0x000ea20008000a00 */
[----:B------:R-:W-:Y:S02]  /*1d70*/  @P6 IMAD.IADD R0, R7, 0x1, R9 ;  /* 0x0000000107006824 */ /* 0x000fe400078e0209 */
[----:B------:R-:W-:Y:S01]  /*1d80*/  IMAD.MOV.U32 R50, RZ, RZ, RZ ;  /* 0x000000ffff327224 */ /* 0x000fe200078e00ff */
[----:B0-----:R-:W-:-:S04]  /*1d90*/  @P6 LEA R4, P0, R6, R4, 0x2 ;  /* 0x0000000406046211 */ /* 0x001fc800078010ff */
[----:B------:R-:W-:Y:S02]  /*1da0*/  @P6 LEA.HI.X R5, R6, R5, R0, 0x2, P0 ;  /* 0x0000000506056211 */ /* 0x000fe400000f1400 */
[----:B------:R-:W-:Y:S01]  /*1db0*/  IADD3 R36, P0, PT, R59, R48, RZ ;  /* 0x000000303b247210 */ /* 0x000fe20007f1e0ff */
[----:B------:R-:W-:Y:S02]  /*1dc0*/  BSSY.RECONVERGENT B6, `(.L_x_19) ;  /* 0x0000016000067945 */ /* 0x000fe40003800200 */
[----:B------:R1:W5:Y:S02]  /*1dd0*/  @P6 LDG.E R50, desc[UR6][R4.64] ;  /* 0x0000000604326981 */ /* 0x000364000c1e1900 */
[----:B------:R-:W-:Y:S01]  /*1de0*/  IMAD.X R37, R55, 0x1, R49, P0 ;  /* 0x0000000137257824 */ /* 0x000fe200000e0631 */
        /* <DEDUP_REMOVED lines=19> */
.L_x_20:
[----:B------:R-:W-:Y:S05]  /*1f20*/  BSYNC.RECONVERGENT B6 ;  /* 0x0000000000067941 */ /* 0x000fea0003800200 */
.L_x_19:
[----:B------:R-:W-:Y:S02]  /*1f30*/  IADD3 R51, P0, PT, R51, 0x4, RZ ;  /* 0x0000000433337810 */ /* 0x000fe40007f1e0ff */
[----:B------:R-:W-:Y:S02]  /*1f40*/  LOP3.LUT R49, R47, 0xfffffffc, RZ, 0xc0, !PT ;  /* 0xfffffffc2f317812 */ /* 0x000fe400078ec0ff */
[----:B------:R-:W-:Y:S01]  /*1f50*/  R2UR UR4, R26 ;  /* 0x000000001a0472ca */ /* 0x000fe200000e0000 */
[----:B------:R-:W-:Y:S01]  /*1f60*/  IMAD.X R53, RZ, RZ, R53, P0 ;  /* 0x000000ffff357224 */ /* 0x000fe200000e0635 */
[----:B------:R-:W-:Y:S02]  /*1f70*/  ISETP.NE.U32.AND P0, PT, R51, R49, PT ;  /* 0x000000313300720c */ /* 0x000fe40003f05070 */
[----:B------:R-:W-:Y:S02]  /*1f80*/  R2UR UR5, R27 ;  /* 0x000000001b0572ca */ /* 0x000fe400000e0000 */
[----:B------:R-:W-:-:S02]  /*1f90*/  ISETP.NE.AND.EX P0, PT, R53, R46, PT, P0 ;  /* 0x0000002e3500720c */ /* 0x000fc40003f05300 */
[----:B-----5:R-:W-:-:S09]  /*1fa0*/  F2FP.BF16.F32.PACK_AB R50, RZ, R50 ;  /* 0x00000032ff32723e */ /* 0x020fd200000010ff */
[----:B------:R0:W-:Y:S02]  /*1fb0*/  STG.E.U16 desc[UR4][R36.64], R50 ;  /* 0x0000003224007986 */ /* 0x0001e4000c101504 */
[----:B------:R-:W-:Y:S05]  /*1fc0*/  @P0 BRA `(.L_x_21) ;  /* 0xfffffff4001c0947 */ /* 0x000fea000383ffff */
[----:B------:R-:W-:Y:S05]  /*1fd0*/  BSYNC.RECONVERGENT B7 ;  /* 0x0000000000077941 */ /* 0x000fea0003800200 */
.L_x_12:
[----:B------:R-:W-:-:S07]  /*1fe0*/  IMAD.MOV.U32 R53, RZ, RZ, R46 ;  /* 0x000000ffff357224 */ /* 0x000fce00078e002e */
.L_x_11:
[----:B------:R-:W-:Y:S01]  /*1ff0*/  LOP3.LUT P0, R47, R47, 0x3, RZ, 0xc0, !PT ;  /* 0x000000032f2f7812 */ /* 0x000fe2000780c0ff */
[----:B------:R-:W-:Y:S02]  /*2000*/  IMAD.MOV.U32 R52, RZ, RZ, R16 ;  /* 0x000000ffff347224 */ /* 0x000fe400078e0010 */
[----:B------:R-:W-:-:S10]  /*2010*/  IMAD.MOV.U32 R51, RZ, RZ, R2 ;  /* 0x000000ffff337224 */ /* 0x000fd400078e0002 */
[----:B------:R-:W-:Y:S05]  /*2020*/  @!P0 BRA `(.L_x_9) ;  /* 0x0000002000888947 */ /* 0x000fea0003800000 */
[----:B------:R-:W-:Y:S01]  /*2030*/  ISETP.NE.AND P1, PT, R44, RZ, PT ;  /* 0x000000ff2c00720c */ /* 0x000fe20003f25270 */
[----:B------:R-:W-:-:S12]  /*2040*/  IMAD.MOV.U32 R46, RZ, RZ, RZ ;  /* 0x000000ffff2e7224 */ /* 0x000fd800078e00ff */
[----:B------:R-:W1:Y:S01]  /*2050*/  @P1 LDC.64 R4, c[0x0][0x388] ;  /* 0x0000e200ff041b82 */ /* 0x000e620000000a00 */
[----:B------:R-:W-:Y:S01]  /*2060*/  @P1 MOV R7, R57 ;  /* 0x0000003900071202 */ /* 0x000fe20000000f00 */
[----:B------:R-:W-:Y:S01]  /*2070*/  @P1 IMAD R0, R19, R49, RZ ;  /* 0x0000003113001224 */ /* 0x000fe200078e02ff */
[----:B------:R-:W-:Y:S01]  /*2080*/  @P1 R2UR UR4, R26 ;  /* 0x000000001a0412ca */ /* 0x000fe200000e0000 */
[----:B------:R-:W-:Y:S01]  /*2090*/  @P1 IMAD.MOV.U32 R6, RZ, RZ, R56 ;  /* 0x000000ffff061224 */ /* 0x000fe200078e0038 */
[----:B------:R-:W-:Y:S01]  /*20a0*/  @P1 R2UR UR5, R27 ;  /* 0x000000001b0512ca */ /* 0x000fe200000e0000 */
[-C--:B------:R-:W-:Y:S02]  /*20b0*/  @P1 IMAD R3, R53, R24.reuse, R0 ;  /* 0x0000001835031224 */ /* 0x080fe400078e0200 */
[----:B------:R-:W-:-:S04]  /*20c0*/  @P1 IMAD.WIDE.U32 R6, R49, R24, R6 ;  /* 0x0000001831061225 */ /* 0x000fc800078e0006 */
[----:B------:R-:W-:Y:S01]  /*20d0*/  @P1 IMAD.IADD R0, R7, 0x1, R3 ;  /* 0x0000000107001824 */ /* 0x000fe200078e0203 */
[----:B-1----:R-:W-:-:S04]  /*20e0*/  @P1 LEA R4, P0, R6, R4, 0x2 ;  /* 0x0000000406041211 */ /* 0x002fc800078010ff */
[----:B------:R-:W-:-:S05]  /*20f0*/  @P1 LEA.HI.X R5, R6, R5, R0, 0x2, P0 ;  /* 0x0000000506051211 */ /* 0x000fca00000f1400 */
[----:B------:R1:W5:Y:S01]  /*2100*/  @P1 LDG.E R46, desc[UR4][R4.64] ;  /* 0x00000004042e1981 */ /* 0x000362000c1e1900 */
[----:B------:R-:W2:Y:S01]  /*2110*/  LDCU.64 UR4, c[0x0][0x390] ;  /* 0x00007200ff0477ac */ /* 0x000ea20008000a00 */
[-C--:B------:R-:W-:Y:S01]  /*2120*/  IMAD R3, R53, R18.reuse, RZ ;  /* 0x0000001235037224 */ /* 0x080fe200078e02ff */
[----:B------:R-:W-:Y:S01]  /*2130*/  BSSY.RECONVERGENT B6, `(.L_x_22) ;  /* 0x0000018000067945 */ /* 0x000fe20003800200 */
[----:B------:R-:W-:-:S04]  /*2140*/  IMAD.WIDE.U32 R6, R49, R18, RZ ;  /* 0x0000001231067225 */ /* 0x000fc800078e00ff */
[----:B------:R-:W-:Y:S01]  /*2150*/  IMAD.IADD R3, R7, 0x1, R3 ;  /* 0x0000000107037824 */ /* 0x000fe200078e0203 */
[----:B0-----:R-:W-:-:S04]  /*2160*/  LEA R36, P0, R6, R16, 0x1 ;  /* 0x0000001006247211 */ /* 0x001fc800078008ff */
[----:B------:R-:W-:Y:S02]  /*2170*/  LEA.HI.X R37, R6, R2, R3, 0x1, P0 ;  /* 0x0000000206257211 */ /* 0x000fe400000f0c03 */
[----:B--2---:R-:W-:-:S04]  /*2180*/  ISETP.GE.U32.AND P0, PT, R36, UR4, PT ;  /* 0x0000000424007c0c */ /* 0x004fc8000bf06070 */
[----:B------:R-:W-:-:S13]  /*2190*/  ISETP.GE.U32.AND.EX P0, PT, R37, UR5, PT, P0 ;  /* 0x0000000525007c0c */ /* 0x000fda000bf06100 */
[----:B-1----:R-:W-:Y:S05]  /*21a0*/  @P0 BRA `(.L_x_23) ;  /* 0x0000000000400947 */ /* 0x002fea0003800000 */
[----:B------:R-:W-:Y:S01]  /*21b0*/  MOV R14, 0x30 ;  /* 0x00000030000e7802 */ /* 0x000fe20000000f00 */
[----:B------:R-:W0:Y:S01]  /*21c0*/  LDCU.64 UR4, c[0x4][0x10] ;  /* 0x01000200ff0477ac */ /* 0x000e220008000a00 */
[----:B------:R-:W-:Y:S01]  /*21d0*/  MOV R8, 0x86 ;  /* 0x0000008600087802 */ /* 0x000fe20000000f00 */
[----:B------:R-:W-:Y:S01]  /*21e0*/  IMAD.MOV.U32 R12, RZ, RZ, 0x1 ;  /* 0x00000001ff0c7424 */ /* 0x000fe200078e00ff */
[----:B------:R-:W1:Y:S02]  /*21f0*/  LDCU.64 UR6, c[0x4][0x18] ;  /* 0x01000300ff0677ac */ /* 0x000e640008000a00 */
        /* <DEDUP_REMOVED lines=11> */
.L_x_23:
[----:B------:R-:W-:Y:S05]  /*22b0*/  BSYNC.RECONVERGENT B6 ;  /* 0x0000000000067941 */ /* 0x000fea0003800200 */
.L_x_22:
[----:B------:R-:W-:Y:S01]  /*22c0*/  R2UR UR4, R26 ;  /* 0x000000001a0472ca */ /* 0x000fe200000e0000 */
[----:B------:R-:W-:Y:S01]  /*22d0*/  IMAD.MOV.U32 R52, RZ, RZ, R16 ;  /* 0x000000ffff347224 */ /* 0x000fe200078e0010 */
[----:B------:R-:W-:Y:S01]  /*22e0*/  R2UR UR5, R27 ;  /* 0x000000001b0572ca */ /* 0x000fe200000e0000 */
[----:B------:R-:W-:Y:S01]  /*22f0*/  IMAD.MOV.U32 R51, RZ, RZ, R2 ;  /* 0x000000ffff337224 */ /* 0x000fe200078e0002 */
[----:B------:R-:W-:Y:S02]  /*2300*/  ISETP.NE.AND P0, PT, R47, 0x1, PT ;  /* 0x000000012f00780c */ /* 0x000fe40003f05270 */
[----:B-----5:R-:W-:-:S09]  /*2310*/  F2FP.BF16.F32.PACK_AB R46, RZ, R46 ;  /* 0x0000002eff2e723e */ /* 0x020fd200000010ff */
[----:B------:R4:W-:Y:S02]  /*2320*/  STG.E.U16 desc[UR4][R36.64], R46 ;  /* 0x0000002e24007986 */ /* 0x0009e4000c101504 */
[----:B------:R-:W-:Y:S05]  /*2330*/  @!P0 BRA `(.L_x_9) ;  /* 0x0000001c00c48947 */ /* 0x000fea0003800000 */
[----:B------:R-:W-:Y:S01]  /*2340*/  ISETP.NE.AND P6, PT, R44, RZ, PT ;  /* 0x000000ff2c00720c */ /* 0x000fe20003fc5270 */
[----:B----4-:R-:W-:-:S12]  /*2350*/  IMAD.MOV.U32 R46, RZ, RZ, RZ ;  /* 0x000000ffff2e7224 */ /* 0x010fd800078e00ff */
[----:B------:R-:W0:Y:S01]  /*2360*/  @P6 LDC.64 R4, c[0x0][0x388] ;  /* 0x0000e200ff046b82 */ /* 0x000e220000000a00 */
[----:B------:R-:W-:Y:S01]  /*2370*/  @P6 IMAD.MOV.U32 R6, RZ, RZ, R24 ;  /* 0x000000ffff066224 */ /* 0x000fe200078e0018 */
[----:B------:R-:W-:Y:S01]  /*2380*/  @P6 R2UR UR4, R26 ;  /* 0x000000001a0462ca */ /* 0x000fe200000e0000 */
[----:B------:R-:W-:Y:S01]  /*2390*/  @P6 IMAD.MOV.U32 R7, RZ, RZ, R19 ;  /* 0x000000ffff076224 */ /* 0x000fe200078e0013 */
[----:B------:R-:W-:Y:S01]  /*23a0*/  @P6 R2UR UR5, R27 ;  /* 0x000000001b0562ca */ /* 0x000fe200000e0000 */
[----:B------:R-:W-:Y:S02]  /*23b0*/  @P6 IMAD R0, R19, R49, RZ ;  /* 0x0000003113006224 */ /* 0x000fe400078e02ff */
[----:B------:R-:W-:-:S04]  /*23c0*/  @P6 IMAD.WIDE.U32 R6, R49, R24, R6 ;  /* 0x0000001831066225 */ /* 0x000fc800078e0006 */
[----:B------:R-:W-:Y:S01]  /*23d0*/  @P6 IMAD R3, R53, R24, R0 ;  /* 0x0000001835036224 */ /* 0x000fe200078e0200 */
[----:B------:R-:W-:-:S04]  /*23e0*/  @P6 IADD3 R0, P0, PT, R56, R6, RZ ;  /* 0x0000000638006210 */ /* 0x000fc80007f1e0ff */
[----:B------:R-:W-:Y:S02]  /*23f0*/  @P6 IADD3.X R6, PT, PT, R57, R3, R7, P0, !PT ;  /* 0x0000000339066210 */ /* 0x000fe400007fe407 */
[----:B0-----:R-:W-:-:S04]  /*2400*/  @P6 LEA R4, P0, R0, R4, 0x2 ;  /* 0x0000000400046211 */ /* 0x001fc800078010ff */
[----:B------:R-:W-:-:S05]  /*2410*/  @P6 LEA.HI.X R5, R0, R5, R6, 0x2, P0 ;  /* 0x0000000500056211 */ /* 0x000fca00000f1406 */
[----:B------:R0:W5:Y:S01]  /*2420*/  @P6 LDG.E R46, desc[UR4][R4.64] ;  /* 0x00000004042e6981 */ /* 0x000162000c1e1900 */
[----:B------:R-:W1:Y:S01]  /*2430*/  LDCU.64 UR4, c[0x0][0x390] ;  /* 0x00007200ff0477ac */ /* 0x000e620008000a00 */
[----:B------:R-:W-:Y:S01]  /*2440*/  IMAD.SHL.U32 R59, R18, 0x2, RZ ;  /* 0x00000002123b7824 */ /* 0x000fe200078e00ff */
[----:B------:R-:W-:Y:S01]  /*2450*/  SHF.R.U32.HI R55, RZ, 0x1f, R18 ;  /* 0x0000001fff377819 */ /* 0x000fe20000011612 */
[----:B------:R-:W-:Y:S03]  /*2460*/  BSSY.RECONVERGENT B6, `(.L_x_24) ;  /* 0x0000016000067945 */ /* 0x000fe60003800200 */
[----:B------:R-:W-:-:S05]  /*2470*/  IADD3 R36, P1, PT, R59, R36, RZ ;  /* 0x000000243b247210 */ /* 0x000fca0007f3e0ff */
[----:B------:R-:W-:Y:S01]  /*2480*/  IMAD.X R37, R55, 0x1, R37, P1 ;  /* 0x0000000137257824 */ /* 0x000fe200008e0625 */
[----:B-1----:R-:W-:-:S04]  /*2490*/  ISETP.GE.U32.AND P0, PT, R36, UR4, PT ;  /* 0x0000000424007c0c */ /* 0x002fc8000bf06070 */
[----:B------:R-:W-:-:S13]  /*24a0*/  ISETP.GE.U32.AND.EX P0, PT, R37, UR5, PT, P0 ;  /* 0x0000000525007c0c */ /* 0x000fda000bf06100 */
[----:B0-----:R-:W-:Y:S05]  /*24b0*/  @P0 BRA `(.L_x_25) ;  /* 0x0000000000400947 */ /* 0x001fea0003800000 */
        /* <DEDUP_REMOVED lines=8> */
[----:B0-----:R-:W-:Y:S01]  /*2540*/  MOV R4, UR4 ;  /* 0x0000000400047c02 */ /* 0x001fe20008000f00 */
[----:B------:R-:W-:-:S02]  /*2550*/  IMAD.U32 R5, RZ, RZ, UR5 ;  /* 0x00000005ff057e24 */ /* 0x000fc4000f8e00ff */
[----:B-1----:R-:W-:Y:S02]  /*2560*/  IMAD.U32 R6, RZ, RZ, UR6 ;  /* 0x00000006ff067e24 */ /* 0x002fe4000f8e00ff */
[----:B------:R-:W-:Y:S02]  /*2570*/  IMAD.U32 R7, RZ, RZ, UR7 ;  /* 0x00000007ff077e24 */ /* 0x000fe4000f8e00ff */
[----:B---3--:R-:W-:Y:S02]  /*2580*/  IMAD.U32 R10, RZ, RZ, UR8 ;  /* 0x00000008ff0a7e24 */ /* 0x008fe4000f8e00ff */
[----:B------:R-:W-:-:S07]  /*2590*/  IMAD.U32 R11, RZ, RZ, UR9 ;  /* 0x00000009ff0b7e24 */ /* 0x000fce000f8e00ff */
[----:B------:R-:W-:-:S07]  /*25a0*/  LEPC R20, `(.L_x_25) ;  /* 0x000000001014794e */ /* 0x000fce0000000000 */
[----:B--2--5:R-:W-:Y:S05]  /*25b0*/  CALL.ABS.NOINC R14 ;  /* 0x000000000e007343 */ /* 0x024fea0003c00000 */
.L_x_25:
[----:B------:R-:W-:Y:S05]  /*25c0*/  BSYNC.RECONVERGENT B6 ;  /* 0x0000000000067941 */ /* 0x000fea0003800200 */
.L_x_24:
[----:B------:R-:W-:Y:S01]  /*25d0*/  R2UR UR4, R26 ;  /* 0x000000001a0472ca */ /* 0x000fe200000e0000 */
[----:B------:R-:W-:Y:S01]  /*25e0*/  IMAD.MOV.U32 R51, RZ, RZ, R2 ;  /* 0x000000ffff337224 */ /* 0x000fe200078e0002 */
[----:B------:R-:W-:Y:S02]  /*25f0*/  R2UR UR5, R27 ;  /* 0x000000001b0572ca */ /* 0x000fe400000e0000 */
[----:B------:R-:W-:Y:S02]  /*2600*/  ISETP.NE.AND P0, PT, R47, 0x2, PT ;  /* 0x000000022f00780c */ /* 0x000fe40003f05270 */
[----:B-----5:R-:W-:Y:S02]  /*2610*/  F2FP.BF16.F32.PACK_AB R46, RZ, R46 ;  /* 0x0000002eff2e723e */ /* 0x020fe400000010ff */
[----:B------:R-:W-:-:S07]  /*2620*/  MOV R52, R16 ;  /* 0x0000001000347202 */ /* 0x000fce0000000f00 */
[----:B------:R0:W-:Y:S02]  /*2630*/  STG.E.U16 desc[UR4][R36.64], R46 ;  /* 0x0000002e24007986 */ /* 0x0001e4000c101504 */
[----:B------:R-:W-:Y:S05]  /*2640*/  @!P0 BRA `(.L_x_9) ;  /* 0x0000001c00008947 */ /* 0x000fea0003800000 */
[----:B------:R-:W-:Y:S01]  /*2650*/  ISETP.NE.AND P6, PT, R44, RZ, PT ;  /* 0x000000ff2c00720c */ /* 0x000fe20003fc5270 */
[----:B------:R-:W-:-:S12]  /*2660*/  IMAD.MOV.U32 R44, RZ, RZ, RZ ;  /* 0x000000ffff2c7224 */ /* 0x000fd800078e00ff */
[----:B------:R-:W1:Y:S01]  /*2670*/  @P6 LDC.64 R4, c[0x0][0x388] ;  /* 0x0000e200ff046b82 */ /* 0x000e620000000a00 */
[----:B------:R-:W-:Y:S01]  /*2680*/  @P6 IADD3 R49, P0, PT, R49, 0x2, RZ ;  /* 0x0000000231316810 */ /* 0x000fe20007f1e0ff */
[----:B------:R-:W-:Y:S01]  /*2690*/  @P6 IMAD.MOV.U32 R6, RZ, RZ, R56 ;  /* 0x000000ffff066224 */ /* 0x000fe200078e0038 */
[----:B------:R-:W-:Y:S01]  /*26a0*/  @P6 R2UR UR4, R26 ;  /* 0x000000001a0462ca */ /* 0x000fe200000e0000 */
[----:B------:R-:W-:Y:S01]  /*26b0*/  @P6 IMAD.MOV.U32 R7, RZ, RZ, R57 ;  /* 0x000000ffff076224 */ /* 0x000fe200078e0039 */
[----:B------:R-:W-:Y:S01]  /*26c0*/  @P6 R2UR UR5, R27 ;  /* 0x000000001b0562ca */ /* 0x000fe200000e0000 */
[----:B------:R-:W-:Y:S02]  /*26d0*/  @P6 IMAD.X R53, RZ, RZ, R53, P0 ;  /* 0x000000ffff356224 */ /* 0x000fe400000e0635 */
[----:B------:R-:W-:Y:S02]  /*26e0*/  @P6 IMAD R0, R19, R49, RZ ;  /* 0x0000003113006224 */ /* 0x000fe400078e02ff */
[----:B------:R-:W-:-:S04]  /*26f0*/  @P6 IMAD.WIDE.U32 R6, R49, R24, R6 ;  /* 0x0000001831066225 */ /* 0x000fc800078e0006 */
[----:B------:R-:W-:-:S04]  /*2700*/  @P6 IMAD R53, R53, R24, R0 ;  /* 0x0000001835356224 */ /* 0x000fc800078e0200 */
[----:B------:R-:W-:Y:S01]  /*2710*/  @P6 IMAD.IADD R0, R7, 0x1, R53 ;  /* 0x0000000107006824 */ /* 0x000fe200078e0235 */
[----:B-1----:R-:W-:-:S04]  /*2720*/  @P6 LEA R4, P0, R6, R4, 0x2 ;  /* 0x0000000406046211 */ /* 0x002fc800078010ff */
[----:B------:R-:W-:-:S05]  /*2730*/  @P6 LEA.HI.X R5, R6, R5, R0, 0x2, P0 ;  /* 0x0000000506056211 */ /* 0x000fca00000f1400 */
[----:B------:R1:W5:Y:S01]  /*2740*/  @P6 LDG.E R44, desc[UR4][R4.64] ;  /* 0x00000004042c6981 */ /* 0x000362000c1e1900 */
[----:B------:R-:W2:Y:S01]  /*2750*/  LDCU.64 UR4, c[0x0][0x390] ;  /* 0x00007200ff0477ac */ /* 0x000ea20008000a00 */
[----:B0-----:R-:W-:Y:S01]  /*2760*/  IADD3 R36, P0, PT, R59, R36, RZ ;  /* 0x000000243b247210 */ /* 0x001fe20007f1e0ff */
[----:B------:R-:W-:Y:S04]  /*2770*/  BSSY.RECONVERGENT B6, `(.L_x_26) ;  /* 0x0000015000067945 */ /* 0x000fe80003800200 */
        /* <DEDUP_REMOVED lines=12> */
[----:B0-----:R-:W-:Y:S01]  /*2840*/  IMAD.U32 R4, RZ, RZ, UR4 ;  /* 0x00000004ff047e24 */ /* 0x001fe2000f8e00ff */
[----:B------:R-:W-:Y:S01]  /*2850*/  MOV R5, UR5 ;  /* 0x0000000500057c02 */ /* 0x000fe20008000f00 */
[----:B-1----:R-:W-:-:S02]  /*2860*/  IMAD.U32 R6, RZ, RZ, UR6 ;  /* 0x00000006ff067e24 */ /* 0x002fc4000f8e00ff */
[----:B------:R-:W-:Y:S02]  /*2870*/  IMAD.U32 R7, RZ, RZ, UR7 ;  /* 0x00000007ff077e24 */ /* 0x000fe4000f8e00ff */
[----:B---3--:R-:W-:Y:S02]  /*2880*/  IMAD.U32 R10, RZ, RZ, UR8 ;  /* 0x00000008ff0a7e24 */ /* 0x008fe4000f8e00ff */
[----:B------:R-:W-:-:S07]  /*2890*/  IMAD.U32 R11, RZ, RZ, UR9 ;  /* 0x00000009ff0b7e24 */ /* 0x000fce000f8e00ff */
[----:B------:R-:W-:-:S07]  /*28a0*/  LEPC R20, `(.L_x_27) ;  /* 0x000000001014794e */ /* 0x000fce0000000000 */
[----:B--2--5:R-:W-:Y:S05]  /*28b0*/  CALL.ABS.NOINC R14 ;  /* 0x000000000e007343 */ /* 0x024fea0003c00000 */
.L_x_27:
[----:B------:R-:W-:Y:S05]  /*28c0*/  BSYNC.RECONVERGENT B6 ;  /* 0x0000000000067941 */ /* 0x000fea0003800200 */
.L_x_26:
[----:B------:R-:W-:Y:S01]  /*28d0*/  R2UR UR4, R26 ;  /* 0x000000001a0472ca */ /* 0x000fe200000e0000 */
[----:B------:R-:W-:Y:S01]  /*28e0*/  IMAD.MOV.U32 R52, RZ, RZ, R16 ;  /* 0x000000ffff347224 */ /* 0x000fe200078e0010 */
[----:B------:R-:W-:Y:S02]  /*28f0*/  R2UR UR5, R27 ;  /* 0x000000001b0572ca */ /* 0x000fe400000e0000 */
[----:B-----5:R-:W-:Y:S02]  /*2900*/  F2FP.BF16.F32.PACK_AB R44, RZ, R44 ;  /* 0x0000002cff2c723e */ /* 0x020fe400000010ff */
[----:B------:R-:W-:-:S09]  /*2910*/  MOV R51, R2 ;  /* 0x0000000200337202 */ /* 0x000fd20000000f00 */
[----:B------:R0:W-:Y:S01]  /*2920*/  STG.E.U16 desc[UR4][R36.64], R44 ;  /* 0x0000002c24007986 */ /* 0x0001e2000c101504 */
[----:B------:R-:W-:Y:S05]  /*2930*/  BRA `(.L_x_9) ;  /* 0x0000001800447947 */ /* 0x000fea0003800000 */
.L_x_10:
[----:B------:R-:W-:Y:S01]  /*2940*/  ISETP.GE.U32.AND P0, PT, R47, 0x4, PT ;  /* 0x000000042f00780c */ /* 0x000fe20003f06070 */
[----:B------:R-:W-:Y:S02]  /*2950*/  IMAD.MOV.U32 R53, RZ, RZ, RZ ;  /* 0x000000ffff357224 */ /* 0x000fe400078e00ff */
[----:B------:R-:W-:Y:S02]  /*2960*/  IMAD.MOV.U32 R55, RZ, RZ, RZ ;  /* 0x000000ffff377224 */ /* 0x000fe400078e00ff */
[----:B------:R-:W-:Y:S02]  /*2970*/  IMAD.MOV.U32 R46, RZ, RZ, R16 ;  /* 0x000000ffff2e7224 */ /* 0x000fe400078e0010 */
[----:B------:R-:W-:Y:S02]  /*2980*/  IMAD.MOV.U32 R48, RZ, RZ, R2 ;  /* 0x000000ffff307224 */ /* 0x000fe400078e0002 */
[----:B------:R-:W-:Y:S02]  /*2990*/  IMAD.MOV.U32 R49, RZ, RZ, R52 ;  /* 0x000000ffff317224 */ /* 0x000fe400078e0034 */
[----:B------:R-:W-:-:S02]  /*29a0*/  IMAD.MOV.U32 R50, RZ, RZ, R51 ;  /* 0x000000ffff327224 */ /* 0x000fc400078e0033 */
[----:B------:R-:W-:Y:S05]  /*29b0*/  @!P0 BRA `(.L_x_28) ;  /* 0x0000000c00808947 */ /* 0x000fea0003800000 */
[----:B------:R-:W-:Y:S01]  /*29c0*/  BSSY.RECONVERGENT B7, `(.L_x_29) ;  /* 0x00000de000077945 */ /* 0x000fe20003800200 */
[----:B------:R-:W-:Y:S01]  /*29d0*/  IMAD.MOV.U32 R50, RZ, RZ, R51 ;  /* 0x000000ffff327224 */ /* 0x000fe200078e0033 */
[----:B------:R-:W-:Y:S01]  /*29e0*/  MOV R51, RZ ;  /* 0x000000ff00337202 */ /* 0x000fe20000000f00 */
[----:B------:R-:W-:Y:S02]  /*29f0*/  IMAD.MOV.U32 R49, RZ, RZ, R52 ;  /* 0x000000ffff317224 */ /* 0x000fe400078e0034 */
[----:B------:R-:W-:Y:S02]  /*2a00*/  IMAD.MOV.U32 R53, RZ, RZ, RZ ;  /* 0x000000ffff357224 */ /* 0x000fe400078e00ff */
[----:B------:R-:W-:Y:S02]  /*2a10*/  IMAD.MOV.U32 R46, RZ, RZ, R16 ;  /* 0x000000ffff2e7224 */ /* 0x000fe400078e0010 */
[----:B------:R-:W-:-:S07]  /*2a20*/  IMAD.MOV.U32 R48, RZ, RZ, R2 ;  /* 0x000000ffff307224 */ /* 0x000fce00078e0002 */
.L_x_38:
[----:B------:R-:W-:Y:S01]  /*2a30*/  ISETP.NE.AND P1, PT, R44, RZ, PT ;  /* 0x000000ff2c00720c */ /* 0x000fe20003f25270 */
[----:B0-----:R-:W-:-:S12]  /*2a40*/  IMAD.MOV.U32 R37, RZ, RZ, RZ ;  /* 0x000000ffff257224 */ /* 0x001fd800078e00ff */
[----:B------:R-:W0:Y:S01]  /*2a50*/  @P1 LDC.64 R4, c[0x0][0x388] ;  /* 0x0000e200ff041b82 */ /* 0x000e220000000a00 */
[----:B------:R-:W-:Y:S01]  /*2a60*/  @P1 IMAD R0, R19, R51, RZ ;  /* 0x0000003313001224 */ /* 0x000fe200078e02ff */
[----:B------:R-:W-:Y:S01]  /*2a70*/  @P1 R2UR UR4, R26 ;  /* 0x000000001a0412ca */ /* 0x000fe200000e0000 */
[----:B------:R-:W-:Y:S01]  /*2a80*/  @P1 IMAD.MOV.U32 R8, RZ, RZ, R56 ;  /* 0x000000ffff081224 */ /* 0x000fe200078e0038 */
[----:B------:R-:W-:Y:S01]  /*2a90*/  @P1 R2UR UR5, R27 ;  /* 0x000000001b0512ca */ /* 0x000fe200000e0000 */
[----:B------:R-:W-:Y:S02]  /*2aa0*/  @P1 IMAD.MOV.U32 R9, RZ, RZ, R57 ;  /* 0x000000ffff091224 */ /* 0x000fe400078e0039 */
[-C--:B------:R-:W-:Y:S02]  /*2ab0*/  @P1 IMAD R3, R53, R24.reuse, R0 ;  /* 0x0000001835031224 */ /* 0x080fe400078e0200 */
[----:B------:R-:W-:-:S04]  /*2ac0*/  @P1 IMAD.WIDE.U32 R8, R51, R24, R8 ;  /* 0x0000001833081225 */ /* 0x000fc800078e0008 */
[----:B------:R-:W-:Y:S01]  /*2ad0*/  @P1 IMAD.IADD R0, R9, 0x1, R3 ;  /* 0x0000000109001824 */ /* 0x000fe200078e0203 */
[----:B0-----:R-:W-:-:S04]  /*2ae0*/  @P1 LEA R6, P0, R8, R4, 0x2 ;  /* 0x0000000408061211 */ /* 0x001fc800078010ff */
[----:B------:R-:W-:Y:S01]  /*2af0*/  @P1 LEA.HI.X R7, R8, R5, R0, 0x2, P0 ;  /* 0x0000000508071211 */ /* 0x000fe200000f1400 */
[----:B------:R-:W-:-:S04]  /*2b00*/  IMAD.WIDE.U32 R4, R51, R18, RZ ;  /* 0x0000001233047225 */ /* 0x000fc800078e00ff */
[----:B------:R0:W5:Y:S01]  /*2b10*/  @P1 LDG.E R37, desc[UR4][R6.64] ;  /* 0x0000000406251981 */ /* 0x000162000c1e1900 */
[----:B------:R-:W1:Y:S01]  /*2b20*/  LDCU.64 UR4, c[0x0][0x390] ;  /* 0x00007200ff0477ac */ /* 0x000e620008000a00 */
[----:B------:R-:W-:Y:S01]  /*2b30*/  IMAD R55, R53, R18, RZ ;  /* 0x0000001235377224 */ /* 0x000fe200078e02ff */
[----:B------:R-:W-:Y:S01]  /*2b40*/  BSSY.RECONVERGENT B6, `(.L_x_30) ;  /* 0x000001b000067945 */ /* 0x000fe20003800200 */
[----:B------:R-:W-:-:S03]  /*2b50*/  IMAD.SHL.U32 R3, R4, 0x2, RZ ;  /* 0x0000000204037824 */ /* 0x000fc600078e00ff */
[----:B------:R-:W-:Y:S02]  /*2b60*/  IADD3 R55, PT, PT, R5, R55, RZ ;  /* 0x0000003705377210 */ /* 0x000fe40007ffe0ff */
[----:B------:R-:W-:Y:S02]  /*2b70*/  IADD3 R52, P0, PT, R46, R3, RZ ;  /* 0x000000032e347210 */ /* 0x000fe40007f1e0ff */
[----:B------:R-:W-:Y:S02]  /*2b80*/  SHF.L.U64.HI R55, R4, 0x1, R55 ;  /* 0x0000000104377819 */ /* 0x000fe40000010237 */
[----:B------:R-:W-:-:S03]  /*2b90*/  IADD3 R0, P1, PT, R52, 0x20, RZ ;  /* 0x0000002034007810 */ /* 0x000fc60007f3e0ff */
[----:B------:R-:W-:Y:S01]  /*2ba0*/  IMAD.X R54, R48, 0x1, R55, P0 ;  /* 0x0000000130367824 */ /* 0x000fe200000e0637 */
[----:B-1----:R-:W-:-:S03]  /*2bb0*/  ISETP.GE.U32.AND P0, PT, R0, UR4, PT ;  /* 0x0000000400007c0c */ /* 0x002fc6000bf06070 */
[----:B------:R-:W-:-:S05]  /*2bc0*/  IMAD.X R0, RZ, RZ, R54, P1 ;  /* 0x000000ffff007224 */ /* 0x000fca00008e0636 */
[----:B------:R-:W-:-:S13]  /*2bd0*/  ISETP.GE.U32.AND.EX P0, PT, R0, UR5, PT, P0 ;  /* 0x0000000500007c0c */ /* 0x000fda000bf06100 */
[----:B0-----:R-:W-:Y:S05]  /*2be0*/  @P0 BRA `(.L_x_31) ;  /* 0x0000000000400947 */ /* 0x001fea0003800000 */
        /* <DEDUP_REMOVED lines=16> */
.L_x_31:
[----:B------:R-:W-:Y:S05]  /*2cf0*/  BSYNC.RECONVERGENT B6 ;  /* 0x0000000000067941 */ /* 0x000fea0003800200 */
.L_x_30:
[----:B------:R-:W-:Y:S01]  /*2d00*/  ISETP.NE.AND P6, PT, R44, RZ, PT ;  /* 0x000000ff2c00720c */ /* 0x000fe20003fc5270 */
[----:B------:R-:W-:Y:S01]  /*2d10*/  IMAD R8, R51, R18, RZ ;  /* 0x0000001233087224 */ /* 0x000fe200078e02ff */
[----:B------:R-:W-:Y:S02]  /*2d20*/  R2UR UR4, R26 ;  /* 0x000000001a0472ca */ /* 0x000fe400000e0000 */
[----:B------:R-:W-:Y:S01]  /*2d30*/  R2UR UR5, R27 ;  /* 0x000000001b0572ca */ /* 0x000fe200000e0000 */
[----:B------:R-:W-:-:S08]  /*2d40*/  IMAD.SHL.U32 R8, R8, 0x2, RZ ;  /* 0x0000000208087824 */ /* 0x000fd000078e00ff */
        /* <DEDUP_REMOVED lines=8> */
[----:B------:R-:W-:Y:S02]  /*2dd0*/  @P6 IADD3 R3, P0, PT, R56, R6, RZ ;  /* 0x0000000638036210 */ /* 0x000fe40007f1e0ff */
[----:B-----5:R-:W-:Y:S02]  /*2de0*/  F2FP.BF16.F32.PACK_AB R0, RZ, R37 ;  /* 0x00000025ff00723e */ /* 0x020fe400000010ff */
[--C-:B------:R-:W-:Y:S02]  /*2df0*/  @P6 IADD3.X R6, PT, PT, R57, R9, R7.reuse, P0, !PT ;  /* 0x0000000939066210 */ /* 0x100fe400007fe407 */
[----:B------:R-:W-:Y:S02]  /*2e00*/  IADD3 R36, P0, PT, R49, R8, RZ ;  /* 0x0000000831247210 */ /* 0x000fe40007f1e0ff */
[----:B------:R-:W-:-:S03]  /*2e10*/  PRMT R7, R0, 0x7610, R7 ;  /* 0x0000761000077816 */ /* 0x000fc60000000007 */
[----:B------:R-:W-:Y:S01]  /*2e20*/  IMAD.X R37, R50, 0x1, R55, P0 ;  /* 0x0000000132257824 */ /* 0x000fe200000e0637 */
[----:B0-----:R-:W-:Y:S01]  /*2e30*/  @P6 LEA R4, P1, R3, R4, 0x2 ;  /* 0x0000000403046211 */ /* 0x001fe200078210ff */
[----:B------:R-:W-:-:S03]  /*2e40*/  IMAD.MOV.U32 R55, RZ, RZ, RZ ;  /* 0x000000ffff377224 */ /* 0x000fc600078e00ff */
[----:B------:R0:W-:Y:S01]  /*2e50*/  STG.E.U16 desc[UR4][R36.64+0x20], R7 ;  /* 0x0000200724007986 */ /* 0x0001e2000c101504 */
[----:B------:R-:W1:Y:S01]  /*2e60*/  LDCU.64 UR4, c[0x0][0x390] ;  /* 0x00007200ff0477ac */ /* 0x000e620008000a00 */
[----:B------:R-:W-:Y:S01]  /*2e70*/  @P6 LEA.HI.X R5, R3, R5, R6, 0x2, P1 ;  /* 0x0000000503056211 */ /* 0x000fe200008f1406 */
[----:B------:R-:W-:Y:S01]  /*2e80*/  IMAD.SHL.U32 R3, R18, 0x2, RZ ;  /* 0x0000000212037824 */ /* 0x000fe200078e00ff */
[----:B------:R-:W-:Y:S03]  /*2e90*/  BSSY.RECONVERGENT B6, `(.L_x_32) ;  /* 0x000001a000067945 */ /* 0x000fe60003800200 */
[----:B------:R0:W5:Y:S01]  /*2ea0*/  @P6 LDG.E R55, desc[UR6][R4.64] ;  /* 0x0000000604376981 */ /* 0x000162000c1e1900 */
[----:B------:R-:W-:Y:S02]  /*2eb0*/  IADD3 R52, P0, PT, R3, R52, RZ ;  /* 0x0000003403347210 */ /* 0x000fe40007f1e0ff */
[----:B------:R-:W-:-:S02]  /*2ec0*/  SHF.R.U32.HI R3, RZ, 0x1f, R18 ;  /* 0x0000001fff037819 */ /* 0x000fc40000011612 */
[----:B------:R-:W-:Y:S02]  /*2ed0*/  IADD3 R0, P1, PT, R52, 0x40, RZ ;  /* 0x0000004034007810 */ /* 0x000fe40007f3e0ff */
[----:B------:R-:W-:Y:S02]  /*2ee0*/  IADD3.X R54, PT, PT, R3, R54, RZ, P0, !PT ;  /* 0x0000003603367210 */ /* 0x000fe400007fe4ff */
[----:B-1----:R-:W-:-:S03]  /*2ef0*/  ISETP.GE.U32.AND P0, PT, R0, UR4, PT ;  /* 0x0000000400007c0c */ /* 0x002fc6000bf06070 */
[----:B------:R-:W-:-:S05]  /*2f00*/  IMAD.X R0, RZ, RZ, R54, P1 ;  /* 0x000000ffff007224 */ /* 0x000fca00008e0636 */
[----:B------:R-:W-:-:S13]  /*2f10*/  ISETP.GE.U32.AND.EX P0, PT, R0, UR5, PT, P0 ;  /* 0x0000000500007c0c */ /* 0x000fda000bf06100 */
[----:B0-----:R-:W-:Y:S05]  /*2f20*/  @P0 BRA `(.L_x_33) ;  /* 0x0000000000400947 */ /* 0x001fea0003800000 */
[----:B------:R-:W-:Y:S01]  /*2f30*/  MOV R14, 0x30 ;  /* 0x00000030000e7802 */ /* 0x000fe20000000f00 */
[----:B------:R-:W0:Y:S01]  /*2f40*/  LDCU.64 UR4, c[0x4][0x10] ;  /* 0x01000200ff0477ac */ /* 0x000e220008000a00 */
[----:B------:R-:W-:Y:S01]  /*2f50*/  IMAD.MOV.U32 R8, RZ, RZ, 0x86 ;  /* 0x00000086ff087424 */ /* 0x000fe200078e00ff */
[----:B------:R-:W-:Y:S01]  /*2f60*/  MOV R12, 0x1 ;  /* 0x00000001000c7802 */ /* 0x000fe20000000f00 */
[----:B------:R-:W-:Y:S01]  /*2f70*/  IMAD.MOV.U32 R13, RZ, RZ, RZ ;  /* 0x000000ffff0d7224 */ /* 0x000fe200078e00ff */
        /* <DEDUP_REMOVED lines=11> */
.L_x_33:
[----:B------:R-:W-:Y:S05]  /*3030*/  BSYNC.RECONVERGENT B6 ;  /* 0x0000000000067941 */ /* 0x000fea0003800200 */
.L_x_32:
[----:B------:R-:W-:Y:S02]  /*3040*/  ISETP.NE.AND P6, PT, R44, RZ, PT ;  /* 0x000000ff2c00720c */ /* 0x000fe40003fc5270 */
[----:B------:R-:W-:Y:S02]  /*3050*/  R2UR UR4, R26 ;  /* 0x000000001a0472ca */ /* 0x000fe400000e0000 */
[----:B------:R-:W-:Y:S02]  /*3060*/  R2UR UR5, R27 ;  /* 0x000000001b0572ca */ /* 0x000fe400000e0000 */
[----:B------:R-:W-:Y:S02]  /*3070*/  SHF.R.U32.HI R11, RZ, 0x1f, R18 ;  /* 0x0000001fff0b7819 */ /* 0x000fe40000011612 */
[----:B-----5:R-:W-:-:S05]  /*3080*/  F2FP.BF16.F32.PACK_AB R55, RZ, R55 ;  /* 0x00000037ff37723e */ /* 0x020fca00000010ff */
[----:B------:R-:W-:Y:S01]  /*3090*/  @P6 IADD3 R3, P0, PT, R51, 0x2, RZ ;  /* 0x0000000233036810 */ /* 0x000fe20007f1e0ff */
[----:B------:R-:W-:Y:S01]  /*30a0*/  @P6 IMAD.MOV.U32 R6, RZ, RZ, R56 ;  /* 0x000000ffff066224 */ /* 0x000fe200078e0038 */
[----:B------:R-:W0:Y:S01]  /*30b0*/  @P6 LDC.64 R4, c[0x0][0x388] ;  /* 0x0000e200ff046b82 */ /* 0x000e220000000a00 */
[----:B------:R-:W-:Y:S01]  /*30c0*/  @P6 IMAD.MOV.U32 R7, RZ, RZ, R57 ;  /* 0x000000ffff076224 */ /* 0x000fe200078e0039 */
[----:B------:R-:W-:Y:S01]  /*30d0*/  @P6 R2UR UR6, R26 ;  /* 0x000000001a0662ca */ /* 0x000fe200000e0000 */
[----:B------:R-:W-:Y:S01]  /*30e0*/  @P6 IMAD R0, R19, R3, RZ ;  /* 0x0000000313006224 */ /* 0x000fe200078e02ff */
[----:B------:R-:W-:Y:S01]  /*30f0*/  @P6 R2UR UR7, R27 ;  /* 0x000000001b0762ca */ /* 0x000fe200000e0000 */
[----:B------:R-:W-:-:S04]  /*3100*/  @P6 IMAD.WIDE.U32 R6, R3, R24, R6 ;  /* 0x0000001803066225 */ /* 0x000fc800078e0006 */
[----:B------:R-:W-:Y:S02]  /*3110*/  IMAD.SHL.U32 R3, R18, 0x2, RZ ;  /* 0x0000000212037824 */ /* 0x000fe400078e00ff */
[----:B------:R-:W-:-:S03]  /*3120*/  @P6 IMAD.X R9, RZ, RZ, R53, P0 ;  /* 0x000000ffff096224 */ /* 0x000fc600000e0635 */
[----:B------:R-:W-:Y:S01]  /*3130*/  IADD3 R36, P0, PT, R3, R36, RZ ;  /* 0x0000002403247210 */ /* 0x000fe20007f1e0ff */
[----:B------:R-:W-:-:S04]  /*3140*/  @P6 IMAD R9, R9, R24, R0 ;  /* 0x0000001809096224 */ /* 0x000fc800078e0200 */
[----:B------:R-:W-:Y:S01]  /*3150*/  @P6 IMAD.IADD R0, R7, 0x1, R9 ;  /* 0x0000000107006824 */ /* 0x000fe200078e0209 */
[----:B------:R-:W-:Y:S01]  /*3160*/  PRMT R7, R55, 0x7610, R7 ;  /* 0x0000761037077816 */ /* 0x000fe20000000007 */
[----:B------:R-:W-:Y:S02]  /*3170*/  IMAD.X R37, R11, 0x1, R37, P0 ;  /* 0x000000010b257824 */ /* 0x000fe400000e0625 */
[----:B------:R-:W-:Y:S01]  /*3180*/  IMAD.MOV.U32 R55, RZ, RZ, RZ ;  /* 0x000000ffff377224 */ /* 0x000fe200078e00ff */
[C---:B0-----:R-:W-:Y:S02]  /*3190*/  @P6 LEA R4, P1, R6.reuse, R4, 0x2 ;  /* 0x0000000406046211 */ /* 0x041fe400078210ff */
[----:B------:R0:W-:Y:S01]  /*31a0*/  STG.E.U16 desc[UR4][R36.64+0x40], R7 ;  /* 0x0000400724007986 */ /* 0x0001e2000c101504 */
[----:B------:R-:W1:Y:S01]  /*31b0*/  LDCU.64 UR4, c[0x0][0x390] ;  /* 0x00007200ff0477ac */ /* 0x000e620008000a00 */
[----:B------:R-:W-:Y:S02]  /*31c0*/  IADD3 R52, P0, PT, R3, R52, RZ ;  /* 0x0000003403347210 */ /* 0x000fe40007f1e0ff */
[----:B------:R-:W-:-:S02]  /*31d0*/  @P6 LEA.HI.X R5, R6, R5, R0, 0x2, P1 ;  /* 0x0000000506056211 */ /* 0x000fc400008f1400 */
[----:B------:R-:W-:Y:S02]  /*31e0*/  IADD3 R0, P1, PT, R52, 0x60, RZ ;  /* 0x0000006034007810 */ /* 0x000fe40007f3e0ff */
[----:B------:R-:W-:Y:S01]  /*31f0*/  IADD3.X R54, PT, PT, R11, R54, RZ, P0, !PT ;  /* 0x000000360b367210 */ /* 0x000fe200007fe4ff */
[----:B------:R0:W5:Y:S01]  /*3200*/  @P6 LDG.E R55, desc[UR6][R4.64] ;  /* 0x0000000604376981 */ /* 0x000162000c1e1900 */
[----:B------:R-:W-:Y:S01]  /*3210*/  BSSY.RECONVERGENT B6, `(.L_x_34) ;  /* 0x0000015000067945 */ /* 0x000fe20003800200 */
[----:B-1----:R-:W-:Y:S02]  /*3220*/  ISETP.GE.U32.AND P0, PT, R0, UR4, PT ;  /* 0x0000000400007c0c */ /* 0x002fe4000bf06070 */
        /* <DEDUP_REMOVED lines=19> */
.L_x_35:
[----:B------:R-:W-:Y:S05]  /*3360*/  BSYNC.RECONVERGENT B6 ;  /* 0x0000000000067941 */ /* 0x000fea0003800200 */
.L_x_34:
[----:B------:R-:W-:Y:S01]  /*3370*/  ISETP.NE.AND P6, PT, R44, RZ, PT ;  /* 0x000000ff2c00720c */ /* 0x000fe20003fc5270 */
[----:B------:R-:W-:Y:S01]  /*3380*/  IMAD.SHL.U32 R11, R18, 0x2, RZ ;  /* 0x00000002120b7824 */ /* 0x000fe200078e00ff */
[----:B------:R-:W-:Y:S02]  /*3390*/  R2UR UR4, R26 ;  /* 0x000000001a0472ca */ /* 0x000fe400000e0000 */
[----:B------:R-:W-:Y:S02]  /*33a0*/  R2UR UR5, R27 ;  /* 0x000000001b0572ca */ /* 0x000fe400000e0000 */
[----:B-----5:R-:W-:-:S07]  /*33b0*/  F2FP.BF16.F32.PACK_AB R55, RZ, R55 ;  /* 0x00000037ff37723e */ /* 0x020fce00000010ff */
[----:B------:R-:W-:Y:S01]  /*33c0*/  @P6 IADD3 R3, P0, PT, R51, 0x3, RZ ;  /* 0x0000000333036810 */ /* 0x000fe20007f1e0ff */
[----:B------:R-:W-:Y:S01]  /*33d0*/  @P6 IMAD.MOV.U32 R6, RZ, RZ, R56 ;  /* 0x000000ffff066224 */ /* 0x000fe200078e0038 */
[----:B------:R-:W0:Y:S01]  /*33e0*/  @P6 LDC.64 R4, c[0x0][0x388] ;  /* 0x0000e200ff046b82 */ /* 0x000e220000000a00 */
[----:B------:R-:W-:Y:S01]  /*33f0*/  @P6 IMAD.MOV.U32 R7, RZ, RZ, R57 ;  /* 0x000000ffff076224 */ /* 0x000fe200078e0039 */
[----:B------:R-:W-:Y:S01]  /*3400*/  @P6 R2UR UR6, R26 ;  /* 0x000000001a0662ca */ /* 0x000fe200000e0000 */
[----:B------:R-:W-:Y:S01]  /*3410*/  @P6 IMAD.X R9, RZ, RZ, R53, P0 ;  /* 0x000000ffff096224 */ /* 0x000fe200000e0635 */
[----:B------:R-:W-:Y:S01]  /*3420*/  IADD3 R8, P0, PT, R11, R36, RZ ;  /* 0x000000240b087210 */ /* 0x000fe20007f1e0ff */
[----:B------:R-:W-:Y:S01]  /*3430*/  @P6 IMAD R0, R19, R3, RZ ;  /* 0x0000000313006224 */ /* 0x000fe200078e02ff */
[----:B------:R-:W-:Y:S01]  /*3440*/  @P6 R2UR UR7, R27 ;  /* 0x000000001b0762ca */ /* 0x000fe200000e0000 */
[----:B------:R-:W-:Y:S01]  /*3450*/  @P6 IMAD.WIDE.U32 R6, R3, R24, R6 ;  /* 0x0000001803066225 */ /* 0x000fe200078e0006 */
[----:B------:R-:W-:-:S03]  /*3460*/  SHF.R.U32.HI R3, RZ, 0x1f, R18 ;  /* 0x0000001fff037819 */ /* 0x000fc60000011612 */
[----:B------:R-:W-:-:S04]  /*3470*/  @P6 IMAD R9, R9, R24, R0 ;  /* 0x0000001809096224 */ /* 0x000fc800078e0200 */
[----:B------:R-:W-:Y:S01]  /*3480*/  @P6 IMAD.IADD R0, R7, 0x1, R9 ;  /* 0x0000000107006824 */ /* 0x000fe200078e0209 */
[----:B------:R-:W-:Y:S01]  /*3490*/  PRMT R7, R55, 0x7610, R7 ;  /* 0x0000761037077816 */ /* 0x000fe20000000007 */
[----:B------:R-:W-:Y:S02]  /*34a0*/  IMAD.X R9, R3, 0x1, R37, P0 ;  /* 0x0000000103097824 */ /* 0x000fe400000e0625 */
[----:B------:R-:W-:-:S03]  /*34b0*/  IMAD.MOV.U32 R55, RZ, RZ, RZ ;  /* 0x000000ffff377224 */ /* 0x000fc600078e00ff */
[----:B------:R1:W-:Y:S01]  /*34c0*/  STG.E.U16 desc[UR4][R8.64+0x60], R7 ;  /* 0x0000600708007986 */ /* 0x0003e2000c101504 */
[----:B------:R-:W2:Y:S01]  /*34d0*/  LDCU.64 UR4, c[0x0][0x390] ;  /* 0x00007200ff0477ac */ /* 0x000ea20008000a00 */
[----:B0-----:R-:W-:-:S04]  /*34e0*/  @P6 LEA R4, P1, R6, R4, 0x2 ;  /* 0x0000000406046211 */ /* 0x001fc800078210ff */
[----:B------:R-:W-:Y:S02]  /*34f0*/  @P6 LEA.HI.X R5, R6, R5, R0, 0x2, P1 ;  /* 0x0000000506056211 */ /* 0x000fe400008f1400 */
[----:B------:R-:W-:Y:S01]  /*3500*/  IADD3 R52, P1, P2, R52, 0x80, R11 ;  /* 0x0000008034347810 */ /* 0x000fe20007a3e00b */
[----:B------:R-:W-:Y:S02]  /*3510*/  BSSY.RECONVERGENT B6, `(.L_x_36) ;  /* 0x0000018000067945 */ /* 0x000fe40003800200 */
[----:B------:R1:W5:Y:S01]  /*3520*/  @P6 LDG.E R55, desc[UR6][R4.64] ;  /* 0x0000000604376981 */ /* 0x000362000c1e1900 */
[----:B------:R-:W-:Y:S02]  /*3530*/  IADD3.X R54, PT, PT, R54, RZ, R3, P1, P2 ;  /* 0x000000ff36367210 */ /* 0x000fe40000fe4403 */
[----:B------:R-:W-:-:S04]  /*3540*/  IADD3 R36, P1, PT, R11, R8, RZ ;  /* 0x000000080b247210 */ /* 0x000fc80007f3e0ff */
[----:B------:R-:W-:Y:S02]  /*3550*/  IADD3.X R37, PT, PT, R3, R9, RZ, P1, !PT ;  /* 0x0000000903257210 */ /* 0x000fe40000ffe4ff */
[----:B--2---:R-:W-:-:S04]  /*3560*/  ISETP.GE.U32.AND P0, PT, R52, UR4, PT ;  /* 0x0000000434007c0c */ /* 0x004fc8000bf06070 */
[----:B------:R-:W-:-:S13]  /*3570*/  ISETP.GE.U32.AND.EX P0, PT, R54, UR5, PT, P0 ;  /* 0x0000000536007c0c */ /* 0x000fda000bf06100 */
[----:B-1----:R-:W-:Y:S05]  /*3580*/  @P0 BRA `(.L_x_37) ;  /* 0x0000000000400947 */ /* 0x002fea0003800000 */
        /* <DEDUP_REMOVED lines=16> */
.L_x_37:
[----:B------:R-:W-:Y:S05]  /*3690*/  BSYNC.RECONVERGENT B6 ;  /* 0x0000000000067941 */ /* 0x000fea0003800200 */
.L_x_36:
[----:B------:R-:W-:Y:S02]  /*36a0*/  IADD3 R51, P0, PT, R51, 0x4, RZ ;  /* 0x0000000433337810 */ /* 0x000fe40007f1e0ff */
[----:B-----5:R-:W-:Y:S02]  /*36b0*/  F2FP.BF16.F32.PACK_AB R55, RZ, R55 ;  /* 0x00000037ff37723e */ /* 0x020fe400000010ff */
[----:B------:R-:W-:Y:S01]  /*36c0*/  LOP3.LUT R0, R47, 0xfffffffc, RZ, 0xc0, !PT ;  /* 0xfffffffc2f007812 */ /* 0x000fe200078ec0ff */
[----:B------:R-:W-:Y:S01]  /*36d0*/  IMAD.X R53, RZ, RZ, R53, P0 ;  /* 0x000000ffff357224 */ /* 0x000fe200000e0635 */
[----:B------:R-:W-:Y:S02]  /*36e0*/  PRMT R3, R55, 0x7610, R3 ;  /* 0x0000761037037816 */ /* 0x000fe40000000003 */
[----:B------:R-:W-:Y:S02]  /*36f0*/  SHF.R.S32.HI R55, RZ, 0x1f, R47 ;  /* 0x0000001fff377819 */ /* 0x000fe4000001142f */
[----:B------:R-:W-:-:S02]  /*3700*/  ISETP.NE.U32.AND P0, PT, R51, R0, PT ;  /* 0x000000003300720c */ /* 0x000fc40003f05070 */
[----:B------:R-:W-:Y:S02]  /*3710*/  R2UR UR4, R26 ;  /* 0x000000001a0472ca */ /* 0x000fe400000e0000 */
[----:B------:R-:W-:Y:S02]  /*3720*/  R2UR UR5, R27 ;  /* 0x000000001b0572ca */ /* 0x000fe400000e0000 */
[----:B------:R-:W-:Y:S02]  /*3730*/  ISETP.NE.AND.EX P0, PT, R53, R55, PT, P0 ;  /* 0x000000373500720c */ /* 0x000fe40003f05300 */
[----:B------:R-:W-:Y:S02]  /*3740*/  IADD3 R46, P1, PT, R46, 0x80, RZ ;  /* 0x000000802e2e7810 */ /* 0x000fe40007f3e0ff */
[----:B------:R-:W-:-:S03]  /*3750*/  IADD3 R49, P2, PT, R49, 0x80, RZ ;  /* 0x0000008031317810 */ /* 0x000fc60007f5e0ff */
[----:B------:R-:W-:Y:S02]  /*3760*/  IMAD.X R48, RZ, RZ, R48, P1 ;  /* 0x000000ffff307224 */ /* 0x000fe400008e0630 */
[----:B------:R-:W-:Y:S02]  /*3770*/  IMAD.X R50, RZ, RZ, R50, P2 ;  /* 0x000000ffff327224 */ /* 0x000fe400010e0632 */
[----:B------:R0:W-:Y:S02]  /*3780*/  STG.E.U16 desc[UR4][R36.64+0x80], R3 ;  /* 0x0000800324007986 */ /* 0x0001e4000c101504 */
[----:B------:R-:W-:Y:S05]  /*3790*/  @P0 BRA `(.L_x_38) ;  /* 0xfffffff000a40947 */ /* 0x000fea000383ffff */
[----:B------:R-:W-:Y:S05]  /*37a0*/  BSYNC.RECONVERGENT B7 ;  /* 0x0000000000077941 */ /* 0x000fea0003800200 */
.L_x_29:
[----:B------:R-:W-:-:S07]  /*37b0*/  IMAD.MOV.U32 R53, RZ, RZ, R0 ;  /* 0x000000ffff357224 */ /* 0x000fce00078e0000 */
.L_x_28:
[C---:B------:R-:W-:Y:S01]  /*37c0*/  LOP3.LUT P1, R54, R47.reuse, 0x3, RZ, 0xc0, !PT ;  /* 0x000000032f367812 */ /* 0x040fe2000782c0ff */
[----:B------:R-:W-:Y:S01]  /*37d0*/  IMAD.MOV.U32 R52, RZ, RZ, R49 ;  /* 0x000000ffff347224 */ /* 0x000fe200078e0031 */
[----:B------:R-:W-:Y:S01]  /*37e0*/  LEA R16, P0, R47, R16, 0x5 ;  /* 0x000000102f107211 */ /* 0x000fe200078028ff */
[----:B------:R-:W-:Y:S01]  /*37f0*/  IMAD.MOV.U32 R51, RZ, RZ, R50 ;  /* 0x000000ffff337224 */ /* 0x000fe200078e0032 */
[----:B------:R-:W-:-:S04]  /*3800*/  SHF.R.S32.HI R0, RZ, 0x1f, R47 ;  /* 0x0000001fff007819 */ /* 0x000fc8000001142f */
[----:B------:R-:W-:-:S05]  /*3810*/  LEA.HI.X R2, R47, R2, R0, 0x5, P0 ;  /* 0x000000022f027211 */ /* 0x000fca00000f2c00 */
[----:B------:R-:W-:Y:S05]  /*3820*/  @!P1 BRA `(.L_x_9) ;  /* 0x0000000800889947 */ /* 0x000fea0003800000 */
        /* <DEDUP_REMOVED lines=9> */
[----:B------:R-:W-:-:S05]  /*38c0*/  @P2 IMAD.WIDE.U32 R8, R53, R24, R8 ;  /* 0x0000001835082225 */ /* 0x000fca00078e0008 */
[----:B------:R-:W-:Y:S02]  /*38d0*/  @P2 IADD3 R0, PT, PT, R9, R3, RZ ;  /* 0x0000000309002210 */ /* 0x000fe40007ffe0ff */
[----:B0-----:R-:W-:-:S04]  /*38e0*/  @P2 LEA R6, P0, R8, R4, 0x2 ;  /* 0x0000000408062211 */ /* 0x001fc800078010ff */
[----:B------:R-:W-:Y:S01]  /*38f0*/  @P2 LEA.HI.X R7, R8, R5, R0, 0x2, P0 ;  /* 0x0000000508072211 */ /* 0x000fe200000f1400 */
[----:B------:R-:W-:-:S04]  /*3900*/  IMAD.WIDE.U32 R4, R53, R18, RZ ;  /* 0x0000001235047225 */ /* 0x000fc800078e00ff */
[----:B------:R0:W5:Y:S01]  /*3910*/  @P2 LDG.E R37, desc[UR4][R6.64] ;  /* 0x0000000406252981 */ /* 0x000162000c1e1900 */
[----:B------:R-:W1:Y:S01]  /*3920*/  LDCU.64 UR4, c[0x0][0x390] ;  /* 0x00007200ff0477ac */ /* 0x000e620008000a00 */
[----:B------:R-:W-:Y:S01]  /*3930*/  IMAD R51, R55, R18, RZ ;  /* 0x0000001237337224 */ /* 0x000fe200078e02ff */
[----:B------:R-:W-:Y:S01]  /*3940*/  BSSY.RECONVERGENT B6, `(.L_x_39) ;  /* 0x000001b000067945 */ /* 0x000fe20003800200 */
[----:B------:R-:W-:Y:S02]  /*3950*/  IMAD.SHL.U32 R3, R4, 0x2, RZ ;  /* 0x0000000204037824 */ /* 0x000fe400078e00ff */
[----:B------:R-:W-:-:S03]  /*3960*/  IMAD.IADD R51, R5, 0x1, R51 ;  /* 0x0000000105337824 */ /* 0x000fc600078e0233 */
        /* <DEDUP_REMOVED lines=18> */
[----:B-1----:R-:W-:Y:S01]  /*3a90*/  IMAD.U32 R6, RZ, RZ, UR6 ;  /* 0x00000006ff067e24 */ /* 0x002fe2000f8e00ff */
[----:B------:R-:W-:Y:S01]  /*3aa0*/  MOV R7, UR7 ;  /* 0x0000000700077c02 */ /* 0x000fe20008000f00 */
[----:B---3--:R-:W-:Y:S02]  /*3ab0*/  IMAD.U32 R10, RZ, RZ, UR8 ;  /* 0x00000008ff0a7e24 */ /* 0x008fe4000f8e00ff */
[----:B------:R-:W-:-:S07]  /*3ac0*/  IMAD.U32 R11, RZ, RZ, UR9 ;  /* 0x00000009ff0b7e24 */ /* 0x000fce000f8e00ff */
[----:B------:R-:W-:-:S07]  /*3ad0*/  LEPC R20, `(.L_x_40) ;  /* 0x000000001014794e */ /* 0x000fce0000000000 */
[----:B--2--5:R-:W-:Y:S05]  /*3ae0*/  CALL.ABS.NOINC R14 ;  /* 0x000000000e007343 */ /* 0x024fea0003c00000 */
.L_x_40:
[----:B------:R-:W-:Y:S05]  /*3af0*/  BSYNC.RECONVERGENT B6 ;  /* 0x0000000000067941 */ /* 0x000fea0003800200 */
.L_x_39:
[----:B------:R-:W-:Y:S01]  /*3b00*/  IMAD R48, R53, R18, RZ ;  /* 0x0000001235307224 */ /* 0x000fe200078e02ff */
[----:B-----5:R-:W-:Y:S02]  /*3b10*/  F2FP.BF16.F32.PACK_AB R0, RZ, R37 ;  /* 0x00000025ff00723e */ /* 0x020fe400000010ff */
[----:B------:R-:W-:Y:S01]  /*3b20*/  R2UR UR4, R26 ;  /* 0x000000001a0472ca */ /* 0x000fe200000e0000 */
[----:B------:R-:W-:Y:S01]  /*3b30*/  IMAD.SHL.U32 R48, R48, 0x2, RZ ;  /* 0x0000000230307824 */ /* 0x000fe200078e00ff */
[----:B------:R-:W-:Y:S02]  /*3b40*/  R2UR UR5, R27 ;  /* 0x000000001b0572ca */ /* 0x000fe400000e0000 */
[C---:B------:R-:W-:Y:S02]  /*3b50*/  IADD3 R52, P1, PT, R49.reuse, 0x20, RZ ;  /* 0x0000002031347810 */ /* 0x040fe40007f3e0ff */
[----:B------:R-:W-:-:S05]  /*3b60*/  IADD3 R36, P0, PT, R49, R48, RZ ;  /* 0x0000003031247210 */ /* 0x000fca0007f1e0ff */
[----:B------:R-:W-:Y:S01]  /*3b70*/  IMAD.X R37, R50, 0x1, R51, P0 ;  /* 0x0000000132257824 */ /* 0x000fe200000e0633 */
[----:B------:R-:W-:Y:S01]  /*3b80*/  ISETP.NE.AND P0, PT, R54, 0x1, PT ;  /* 0x000000013600780c */ /* 0x000fe20003f05270 */
[----:B------:R-:W-:-:S03]  /*3b90*/  IMAD.X R51, RZ, RZ, R50, P1 ;  /* 0x000000ffff337224 */ /* 0x000fc600008e0632 */
[----:B------:R1:W-:Y:S09]  /*3ba0*/  STG.E.U16 desc[UR4][R36.64+0x20], R0 ;  /* 0x0000200024007986 */ /* 0x0003f2000c101504 */
[----:B------:R-:W-:Y:S05]  /*3bb0*/  @!P0 BRA `(.L_x_9) ;  /* 0x0000000400a48947 */ /* 0x000fea0003800000 */
[----:B------:R-:W-:Y:S01]  /*3bc0*/  ISETP.NE.AND P6, PT, R44, RZ, PT ;  /* 0x000000ff2c00720c */ /* 0x000fe20003fc5270 */
[----:B------:R-:W-:-:S12]  /*3bd0*/  IMAD.MOV.U32 R51, RZ, RZ, RZ ;  /* 0x000000ffff337224 */ /* 0x000fd800078e00ff */
[----:B------:R-:W0:Y:S01]  /*3be0*/  @P6 LDC.64 R4, c[0x0][0x388] ;  /* 0x0000e200ff046b82 */ /* 0x000e220000000a00 */
[-C--:B------:R-:W-:Y:S01]  /*3bf0*/  @P6 MOV R6, R24.reuse ;  /* 0x0000001800066202 */ /* 0x080fe20000000f00 */
[----:B------:R-:W-:Y:S01]  /*3c00*/  @P6 IMAD.MOV.U32 R7, RZ, RZ, R19 ;  /* 0x000000ffff076224 */ /* 0x000fe200078e0013 */
[----:B------:R-:W-:Y:S01]  /*3c10*/  @P6 R2UR UR4, R26 ;  /* 0x000000001a0462ca */ /* 0x000fe200000e0000 */
[----:B-1----:R-:W-:Y:S01]  /*3c20*/  @P6 IMAD R0, R19, R53, RZ ;  /* 0x0000003513006224 */ /* 0x002fe200078e02ff */
[----:B------:R-:W-:Y:S01]  /*3c30*/  @P6 R2UR UR5, R27 ;  /* 0x000000001b0562ca */ /* 0x000fe200000e0000 */
        /* <DEDUP_REMOVED lines=11> */
[----:B------:R-:W-:-:S04]  /*3cf0*/  IADD3 R46, P0, PT, R3, R46, RZ ;  /* 0x0000002e032e7210 */ /* 0x000fc80007f1e0ff */
[----:B------:R-:W-:Y:S01]  /*3d00*/  IADD3 R0, P1, PT, R46, 0x40, RZ ;  /* 0x000000402e007810 */ /* 0x000fe20007f3e0ff */
[----:B------:R-:W-:-:S03]  /*3d10*/  IMAD.X R47, R6, 0x1, R47, P0 ;  /* 0x00000001062f7824 */ /* 0x000fc600000e062f */
[----:B-1----:R-:W-:Y:S01]  /*3d20*/  ISETP.GE.U32.AND P0, PT, R0, UR4, PT ;  /* 0x0000000400007c0c */ /* 0x002fe2000bf06070 */
        /* <DEDUP_REMOVED lines=19> */
.L_x_42:
[----:B------:R-:W-:Y:S05]  /*3e60*/  BSYNC.RECONVERGENT B6 ;  /* 0x0000000000067941 */ /* 0x000fea0003800200 */
.L_x_41:
[----:B------:R-:W-:Y:S01]  /*3e70*/  IMAD.IADD R4, R49, 0x1, R48 ;  /* 0x0000000131047824 */ /* 0x000fe200078e0230 */
[----:B------:R-:W-:Y:S01]  /*3e80*/  SHF.R.U32.HI R3, RZ, 0x1f, R18 ;  /* 0x0000001fff037819 */ /* 0x000fe20000011612 */
[----:B------:R-:W-:Y:S01]  /*3e90*/  IMAD.SHL.U32 R11, R18, 0x2, RZ ;  /* 0x00000002120b7824 */ /* 0x000fe200078e00ff */
[----:B------:R-:W-:Y:S02]  /*3ea0*/  R2UR UR4, R26 ;  /* 0x000000001a0472ca */ /* 0x000fe400000e0000 */
[----:B------:R-:W-:Y:S02]  /*3eb0*/  R2UR UR5, R27 ;  /* 0x000000001b0572ca */ /* 0x000fe400000e0000 */
[----:B------:R-:W-:Y:S02]  /*3ec0*/  IADD3 R4, P0, PT, R11, R4, RZ ;  /* 0x000000040b047210 */ /* 0x000fe40007f1e0ff */
[----:B-----5:R-:W-:Y:S02]  /*3ed0*/  F2FP.BF16.F32.PACK_AB R51, RZ, R51 ;  /* 0x00000033ff33723e */ /* 0x020fe400000010ff */
[----:B------:R-:W-:Y:S01]  /*3ee0*/  IADD3 R52, P1, PT, R49, 0x40, RZ ;  /* 0x0000004031347810 */ /* 0x000fe20007f3e0ff */
[----:B------:R-:W-:Y:S01]  /*3ef0*/  IMAD.X R5, R3, 0x1, R37, P0 ;  /* 0x0000000103057824 */ /* 0x000fe200000e0625 */
[----:B------:R-:W-:-:S02]  /*3f00*/  ISETP.NE.AND P0, PT, R54, 0x2, PT ;  /* 0x000000023600780c */ /* 0x000fc40003f05270 */
[----:B------:R-:W-:Y:S02]  /*3f10*/  PRMT R0, R51, 0x7610, R0 ;  /* 0x0000761033007816 */ /* 0x000fe40000000000 */
[----:B------:R-:W-:-:S03]  /*3f20*/  IADD3.X R51, PT, PT, RZ, R50, RZ, P1, !PT ;  /* 0x00000032ff337210 */ /* 0x000fc60000ffe4ff */
[----:B------:R2:W-:Y:S06]  /*3f30*/  STG.E.U16 desc[UR4][R4.64+0x40], R0 ;  /* 0x0000400004007986 */ /* 0x0005ec000c101504 */
[----:B------:R-:W-:Y:S05]  /*3f40*/  @!P0 BRA `(.L_x_9) ;  /* 0x0000000000c08947 */ /* 0x000fea0003800000 */
[----:B------:R-:W-:Y:S01]  /*3f50*/  ISETP.NE.AND P6, PT, R44, RZ, PT ;  /* 0x000000ff2c00720c */ /* 0x000fe20003fc5270 */
[----:B------:R-:W-:-:S12]  /*3f60*/  IMAD.MOV.U32 R44, RZ, RZ, RZ ;  /* 0x000000ffff2c7224 */ /* 0x000fd800078e00ff */
[----:B------:R-:W0:Y:S01]  /*3f70*/  @P6 LDC.64 R6, c[0x0][0x388] ;  /* 0x0000e200ff066b82 */ /* 0x000e220000000a00 */
[----:B------:R-:W-:Y:S01]  /*3f80*/  @P6 IADD3 R53, P0, PT, R53, 0x2, RZ ;  /* 0x0000000235356810 */ /* 0x000fe20007f1e0ff */
[----:B------:R-:W-:Y:S01]  /*3f90*/  @P6 IMAD.MOV.U32 R8, RZ, RZ, R56 ;  /* 0x000000ffff086224 */ /* 0x000fe200078e0038 */
[----:B------:R-:W-:Y:S01]  /*3fa0*/  @P6 R2UR UR4, R26 ;  /* 0x000000001a0462ca */ /* 0x000fe200000e0000 */
[----:B------:R-:W-:Y:S01]  /*3fb0*/  @P6 IMAD.MOV.U32 R9, RZ, RZ, R57 ;  /* 0x000000ffff096224 */ /* 0x000fe200078e0039 */
[----:B------:R-:W-:Y:S01]  /*3fc0*/  @P6 R2UR UR5, R27 ;  /* 0x000000001b0562ca */ /* 0x000fe200000e0000 */
[----:B------:R-:W-:Y:S02]  /*3fd0*/  @P6 IMAD.X R55, RZ, RZ, R55, P0 ;  /* 0x000000ffff376224 */ /* 0x000fe400000e0637 */
[----:B--2---:R-:W-:Y:S02]  /*3fe0*/  @P6 IMAD R0, R19, R53, RZ ;  /* 0x0000003513006224 */ /* 0x004fe400078e02ff */
[----:B------:R-:W-:-:S04]  /*3ff0*/  @P6 IMAD.WIDE.U32 R8, R53, R24, R8 ;  /* 0x0000001835086225 */ /* 0x000fc800078e0008 */
[----:B------:R-:W-:-:S04]  /*4000*/  @P6 IMAD R55, R55, R24, R0 ;  /* 0x0000001837376224 */ /* 0x000fc800078e0200 */
[----:B------:R-:W-:Y:S01]  /*4010*/  @P6 IMAD.IADD R0, R9, 0x1, R55 ;  /* 0x0000000109006824 */ /* 0x000fe200078e0237 */
[----:B0-----:R-:W-:-:S04]  /*4020*/  @P6 LEA R6, P0, R8, R6, 0x2 ;  /* 0x0000000608066211 */ /* 0x001fc800078010ff */
[----:B------:R-:W-:-:S05]  /*4030*/  @P6 LEA.HI.X R7, R8, R7, R0, 0x2, P0 ;  /* 0x0000000708076211 */ /* 0x000fca00000f1400 */
[----:B------:R0:W5:Y:S01]  /*4040*/  @P6 LDG.E R44, desc[UR4][R6.64] ;  /* 0x00000004062c6981 */ /* 0x000162000c1e1900 */
[----:B------:R-:W1:Y:S01]  /*4050*/  LDCU.64 UR4, c[0x0][0x390] ;  /* 0x00007200ff0477ac */ /* 0x000e620008000a00 */
[----:B------:R-:W-:Y:S01]  /*4060*/  IADD3 R46, P1, P2, R46, 0x60, R11 ;  /* 0x000000602e2e7810 */ /* 0x000fe20007a3e00b */
[----:B------:R-:W-:Y:S03]  /*4070*/  BSSY.RECONVERGENT B6, `(.L_x_43) ;  /* 0x0000017000067945 */ /* 0x000fe60003800200 */
[----:B------:R-:W-:Y:S02]  /*4080*/  IADD3.X R47, PT, PT, R47, RZ, R3, P1, P2 ;  /* 0x000000ff2f2f7210 */ /* 0x000fe40000fe4403 */
        /* <DEDUP_REMOVED lines=14> */
[----:B------:R-:W-:Y:S01]  /*4170*/  IMAD.U32 R5, RZ, RZ, UR5 ;  /* 0x00000005ff057e24 */ /* 0x000fe2000f8e00ff */
[----:B-1----:R-:W-:Y:S01]  /*4180*/  MOV R6, UR6 ;  /* 0x0000000600067c02 */ /* 0x002fe20008000f00 */
[----:B------:R-:W-:-:S02]  /*4190*/  IMAD.U32 R7, RZ, RZ, UR7 ;  /* 0x00000007ff077e24 */ /* 0x000fc4000f8e00ff */
[----:B---3--:R-:W-:Y:S02]  /*41a0*/  IMAD.U32 R10, RZ, RZ, UR8 ;  /* 0x00000008ff0a7e24 */ /* 0x008fe4000f8e00ff */
[----:B------:R-:W-:-:S07]  /*41b0*/  IMAD.U32 R11, RZ, RZ, UR9 ;  /* 0x00000009ff0b7e24 */ /* 0x000fce000f8e00ff */
[----:B------:R-:W-:-:S07]  /*41c0*/  LEPC R20, `(.L_x_44) ;  /* 0x000000001014794e */ /* 0x000fce0000000000 */
[----:B--2--5:R-:W-:Y:S05]  /*41d0*/  CALL.ABS.NOINC R14 ;  /* 0x000000000e007343 */ /* 0x024fea0003c00000 */
.L_x_44:
[----:B------:R-:W-:Y:S05]  /*41e0*/  BSYNC.RECONVERGENT B6 ;  /* 0x0000000000067941 */ /* 0x000fea0003800200 */
.L_x_43:
[----:B------:R-:W-:Y:S02]  /*41f0*/  R2UR UR4, R26 ;  /* 0x000000001a0472ca */ /* 0x000fe400000e0000 */
[----:B------:R-:W-:Y:S02]  /*4200*/  R2UR UR5, R27 ;  /* 0x000000001b0572ca */ /* 0x000fe400000e0000 */
[----:B-----5:R-:W-:Y:S02]  /*4210*/  F2FP.BF16.F32.PACK_AB R44, RZ, R44 ;  /* 0x0000002cff2c723e */ /* 0x020fe400000010ff */
[----:B------:R-:W-:-:S05]  /*4220*/  IADD3 R52, P0, PT, R49, 0x60, RZ ;  /* 0x0000006031347810 */ /* 0x000fca0007f1e0ff */
[----:B------:R-:W-:-:S04]  /*4230*/  IMAD.X R51, RZ, RZ, R50, P0 ;  /* 0x000000ffff337224 */ /* 0x000fc800000e0632 */
[----:B------:R3:W-:Y:S04]  /*4240*/  STG.E.U16 desc[UR4][R36.64+0x60], R44 ;  /* 0x0000602c24007986 */ /* 0x0007e8000c101504 */
.L_x_9:
[----:B------:R-:W-:Y:S05]  /*4250*/  BSYNC.RECONVERGENT B8 ;  /* 0x0000000000087941 */ /* 0x000fea0003800200 */
.L_x_8:
[----:B------:R-:W5:Y:S01]  /*4260*/  S2R R10, SR_LANEID ;  /* 0x00000000000a7919 */ /* 0x000f620000000000 */
[----:B------:R-:W0:Y:S01]  /*4270*/  LDC R15, c[0x0][0x3dc] ;  /* 0x0000f700ff0f7b82 */ /* 0x000e220000000800 */
[----:B------:R-:W4:Y:S01]  /*4280*/  LDCU.64 UR4, c[0x0][0x390] ;  /* 0x00007200ff0477ac */ /* 0x000f220008000a00 */
[----:B------:R-:W-:Y:S01]  /*4290*/  IMAD.SHL.U32 R13, R43, 0x10, RZ ;  /* 0x000000102b0d7824 */ /* 0x000fe200078e00ff */
[----:B------:R-:W-:-:S05]  /*42a0*/  MOV R11, RZ ;  /* 0x000000ff000b7202 */ /* 0x000fca0000000f00 */
[----:B------:R-:W1:Y:S08]  /*42b0*/  LDC R21, c[0x0][0x3e4] ;  /* 0x0000f900ff157b82 */ /* 0x000e700000000800 */
[----:B------:R-:W3:Y:S01]  /*42c0*/  LDC.64 R6, c[0x0][0x398] ;  /* 0x0000e600ff067b82 */ /* 0x000ee20000000a00 */
[----:B0-----:R-:W-:Y:S01]  /*42d0*/  IMAD R3, R22, R15, RZ ;  /* 0x0000000f16037224 */ /* 0x001fe200078e02ff */
[----:B--2---:R-:W-:-:S04]  /*42e0*/  SHF.R.U32.HI R4, RZ, 0x1, R15 ;  /* 0x00000001ff047819 */ /* 0x004fc8000001160f */
[----:B------:R-:W-:Y:S02]  /*42f0*/  IADD3 R8, P0, PT, R42, R3, RZ ;  /* 0x000000032a087210 */ /* 0x000fe40007f1e0ff */
[----:B-----5:R-:W-:Y:S01]  /*4300*/  SHF.R.U32.HI R9, RZ, 0x2, R10 ;  /* 0x00000002ff097819 */ /* 0x020fe2000001160a */
[----:B-1----:R-:W-:Y:S01]  /*4310*/  IMAD R13, R13, R21, R22 ;  /* 0x000000150d0d7224 */ /* 0x002fe200078e0216 */
[----:B------:R-:W-:Y:S02]  /*4320*/  LOP3.LUT R10, R10, 0x3, RZ, 0xc0, !PT ;  /* 0x000000030a0a7812 */ /* 0x000fe400078ec0ff */
[----:B------:R-:W-:Y:S02]  /*4330*/  SHF.R.U32.HI R0, RZ, 0x1, R21 ;  /* 0x00000001ff007819 */ /* 0x000fe40000011615 */
[----:B------:R-:W-:Y:S01]  /*4340*/  LEA.HI.X.SX32 R3, R3, RZ, 0x1, P0 ;  /* 0x000000ff03037211 */ /* 0x000fe200000f0eff */
[----:B------:R-:W-:-:S04]  /*4350*/  IMAD.WIDE.U32 R4, R9, R4, R10 ;  /* 0x0000000409047225 */ /* 0x000fc800078e000a */
[----:B------:R-:W-:Y:S01]  /*4360*/  IMAD.WIDE.U32 R10, R9, R0, R10 ;  /* 0x00000000090a7225 */ /* 0x000fe200078e000a */
[----:B----4-:R-:W-:-:S03]  /*4370*/  LEA R9, P0, R8, UR4, 0x1 ;  /* 0x0000000408097c11 */ /* 0x010fc6000f8008ff */
[----:B---3--:R-:W-:Y:S01]  /*4380*/  IMAD.WIDE.U32 R6, R13, 0x2, R6 ;  /* 0x000000020d067825 */ /* 0x008fe200078e0006 */
[----:B------:R-:W-:Y:S01]  /*4390*/  LEA.HI.X R3, R8, UR5, R3, 0x1, P0 ;  /* 0x0000000508037c11 */ /* 0x000fe200080f0c03 */
[----:B------:R-:W-:Y:S05]  /*43a0*/  WARPSYNC.ALL ;  /* 0x0000000000007948 */ /* 0x000fea0003800000 */
[----:B------:R-:W-:Y:S02]  /*43b0*/  LEA R8, P0, R4, R9, 0x2 ;  /* 0x0000000904087211 */ /* 0x000fe400078010ff */
[----:B------:R-:W-:Y:S02]  /*43c0*/  LEA R12, P1, R10, R6, 0x2 ;  /* 0x000000060a0c7211 */ /* 0x000fe400078210ff */
[----:B------:R-:W-:-:S02]  /*43d0*/  R2UR UR12, R26 ;  /* 0x000000001a0c72ca */ /* 0x000fc400000e0000 */
[C---:B------:R-:W-:Y:S02]  /*43e0*/  R2UR UR13, R27.reuse ;  /* 0x000000001b0d72ca */ /* 0x040fe400000e0000 */
[C---:B------:R-:W-:Y:S02]  /*43f0*/  R2UR UR14, R26.reuse ;  /* 0x000000001a0e72ca */ /* 0x040fe400000e0000 */
[C---:B------:R-:W-:Y:S02]  /*4400*/  R2UR UR15, R27.reuse ;  /* 0x000000001b0f72ca */ /* 0x040fe400000e0000 */
[C---:B------:R-:W-:Y:S02]  /*4410*/  R2UR UR4, R26.reuse ;  /* 0x000000001a0472ca */ /* 0x040fe400000e0000 */
[----:B------:R-:W-:Y:S02]  /*4420*/  R2UR UR5, R27 ;  /* 0x000000001b0572ca */ /* 0x000fe400000e0000 */
        /* <DEDUP_REMOVED lines=8> */
[----:B------:R-:W-:Y:S02]  /*44b0*/  R2UR UR18, R26 ;  /* 0x000000001a1272ca */ /* 0x000fe400000e0000 */
[----:B------:R-:W-:Y:S02]  /*44c0*/  R2UR UR19, R27 ;  /* 0x000000001b1372ca */ /* 0x000fe400000e0000 */
[----:B------:R-:W-:Y:S02]  /*44d0*/  LEA.HI.X R9, R4, R3, R5, 0x2, P0 ;  /* 0x0000000304097211 */ /* 0x000fe400000f1405 */
[----:B------:R-:W-:Y:S01]  /*44e0*/  LEA.HI.X R13, R10, R7, R11, 0x2, P1 ;  /* 0x000000070a0d7211 */ /* 0x000fe200008f140b */
[----:B------:R-:W-:Y:S02]  /*44f0*/  IMAD.WIDE.U32 R10, R15, 0x10, R8 ;  /* 0x000000100f0a7825 */ /* 0x000fe400078e0008 */
[----:B------:R-:W2:Y:S02]  /*4500*/  LD.E R4, desc[UR4][R8.64] ;  /* 0x0000000408047980 */ /* 0x000ea4000c101900 */
[----:B------:R-:W-:-:S02]  /*4510*/  IMAD.WIDE.U32 R14, R21, 0x10, R12 ;  /* 0x00000010150e7825 */ /* 0x000fc400078e000c */
[----:B------:R-:W2:Y:S04]  /*4520*/  LD.E R20, desc[UR12][R12.64] ;  /* 0x0000000c0c147980 */ /* 0x000ea8000c101900 */
[----:B------:R-:W2:Y:S04]  /*4530*/  LD.E R21, desc[UR14][R12.64+0x10] ;  /* 0x0000100e0c157980 */ /* 0x000ea8000c101900 */
[----:B------:R-:W2:Y:S04]  /*4540*/  LD.E R6, desc[UR8][R8.64+0x10] ;  /* 0x0000100808067980 */ /* 0x000ea8000c101900 */
[----:B------:R-:W2:Y:S04]  /*4550*/  LD.E R5, desc[UR6][R10.64] ;  /* 0x000000060a057980 */ /* 0x000ea8000c101900 */
[----:B------:R-:W2:Y:S04]  /*4560*/  LD.E R7, desc[UR10][R10.64+0x10] ;  /* 0x0000100a0a077980 */ /* 0x000ea8000c101900 */
[----:B------:R-:W3:Y:S04]  /*4570*/  LD.E R36, desc[UR16][R14.64] ;  /* 0x000000100e247980 */ /* 0x000ee8000c101900 */
[----:B------:R-:W3:Y:S01]  /*4580*/  LD.E R37, desc[UR18][R14.64+0x10] ;  /* 0x000010120e257980 */ /* 0x000ee2000c101900 */
[C---:B--2---:R-:W-:Y:S08]  /*4590*/  HMMA.16816.F32.BF16 R32, R4.reuse, R20, R32 ;  /* 0x000000140420723c */ /* 0x044ff00000041820 */
[----:B---3--:R-:W-:-:S15]  /*45a0*/  HMMA.16816.F32.BF16 R28, R4, R36, R28 ;  /* 0x00000024041c723c */ /* 0x008fde000004181c */
[----:B------:R-:W-:-:S05]  /*45b0*/  NOP ;  /* 0x0000000000007918 */ /* 0x000fca0000000000 */
.L_x_5:
[----:B------:R-:W0:Y:S01]  /*45c0*/  LDCU UR4, c[0x0][0x3e4] ;  /* 0x00007c80ff0477ac */ /* 0x000e220008000800 */
[----:B------:R-:W-:-:S05]  /*45d0*/  VIADD R22, R22, 0x10 ;  /* 0x0000001016167836 */ /* 0x000fca0000000000 */
[----:B0-----:R-:W-:-:S13]  /*45e0*/  ISETP.GE.AND P0, PT, R22, UR4, PT ;  /* 0x0000000416007c0c */ /* 0x001fda000bf06270 */
[----:B------:R-:W-:Y:S05]  /*45f0*/  @!P0 BRA `(.L_x_45) ;  /* 0xffffffc000b08947 */ /* 0x000fea000383ffff */
[----:B------:R-:W-:Y:S05]  /*4600*/  BSYNC.RECONVERGENT B9 ;  /* 0x0000000000097941 */ /* 0x000fea0003800200 */
.L_x_4:
[----:B------:R-:W0:Y:S01]  /*4610*/  LDC R13, c[0x0][0x3dc] ;  /* 0x0000f700ff0d7b82 */ /* 0x000e220000000800 */
[----:B------:R-:W2:Y:S01]  /*4620*/  LDCU UR4, c[0x0][0x3e0] ;  /* 0x00007c00ff0477ac */ /* 0x000ea20008000800 */
[----:B------:R-:W-:-:S05]  /*4630*/  IMAD.SHL.U32 R43, R43, 0x10, RZ ;  /* 0x000000102b2b7824 */ /* 0x000fca00078e00ff */
[----:B--2---:R-:W-:-:S04]  /*4640*/  ISETP.GE.AND P0, PT, R43, UR4, PT ;  /* 0x000000042b007c0c */ /* 0x004fc8000bf06270 */
[----:B0-----:R-:W-:-:S13]  /*4650*/  ISETP.GE.OR P0, PT, R42, R13, P0 ;  /* 0x0000000d2a00720c */ /* 0x001fda0000706670 */
[----:B------:R-:W-:Y:S05]  /*4660*/  @P0 EXIT ;  /* 0x000000000000094d */ /* 0x000fea0003800000 */
[----:B------:R-:W0:Y:S01]  /*4670*/  S2R R2, SR_LANEID ;  /* 0x0000000000027919 */ /* 0x000e220000000000 */
[----:B------:R-:W2:Y:S01]  /*4680*/  LDCU.64 UR4, c[0x0][0x380] ;  /* 0x00007000ff0477ac */ /* 0x000ea20008000a00 */
[----:B------:R-:W-:Y:S02]  /*4690*/  IMAD R11, R43, R13, RZ ;  /* 0x0000000d2b0b7224 */ /* 0x000fe400078e02ff */
[----:B------:R-:W-:Y:S02]  /*46a0*/  IMAD.MOV.U32 R3, RZ, RZ, RZ ;  /* 0x000000ffff037224 */ /* 0x000fe400078e00ff */
[----:B------:R-:W-:Y:S01]  /*46b0*/  IMAD.WIDE.U32 R4, R13, 0x4, RZ ;  /* 0x000000040d047825 */ /* 0x000fe200078e00ff */
[----:B------:R-:W-:-:S05]  /*46c0*/  IADD3 R11, P0, PT, R11, R42, RZ ;  /* 0x0000002a0b0b7210 */ /* 0x000fca0007f1e0ff */
[----:B------:R-:W-:Y:S01]  /*46d0*/  IMAD.X R0, RZ, RZ, RZ, P0 ;  /* 0x000000ffff007224 */ /* 0x000fe200000e06ff */
[----:B--2---:R-:W-:-:S04]  /*46e0*/  LEA R9, P0, R11, UR4, 0x2 ;  /* 0x000000040b097c11 */ /* 0x004fc8000f8010ff */
[----:B------:R-:W-:Y:S01]  /*46f0*/  LEA.HI.X R11, R11, UR5, R0, 0x2, P0 ;  /* 0x000000050b0b7c11 */ /* 0x000fe200080f1400 */
[----:B------:R-:W-:Y:S05]  /*4700*/  WARPSYNC.ALL ;  /* 0x0000000000007948 */ /* 0x000fea0003800000 */
[----:B-1----:R-:W-:Y:S02]  /*4710*/  R2UR UR4, R26 ;  /* 0x000000001a0472ca */ /* 0x002fe400000e0000 */
[----:B------:R-:W-:Y:S01]  /*4720*/  R2UR UR5, R27 ;  /* 0x000000001b0572ca */ /* 0x000fe200000e0000 */
[----:B0-----:R-:W-:Y:S01]  /*4730*/  IMAD.SHL.U32 R7, R2, 0x2, RZ ;  /* 0x0000000202077824 */ /* 0x001fe200078e00ff */
[----:B------:R-:W-:-:S02]  /*4740*/  SHF.R.U32.HI R2, RZ, 0x2, R2 ;  /* 0x00000002ff027819 */ /* 0x000fc40000011602 */
[C---:B------:R-:W-:Y:S02]  /*4750*/  R2UR UR6, R26.reuse ;  /* 0x000000001a0672ca */ /* 0x040fe400000e0000 */
[----:B------:R-:W-:Y:S02]  /*4760*/  LOP3.LUT R7, R7, 0x6, RZ, 0xe2, !PT ;  /* 0x0000000607077812 */ /* 0x000fe400078ee2ff */
[----:B------:R-:W-:Y:S02]  /*4770*/  R2UR UR7, R27 ;  /* 0x000000001b0772ca */ /* 0x000fe400000e0000 */
[C---:B------:R-:W-:Y:S01]  /*4780*/  R2UR UR8, R26.reuse ;  /* 0x000000001a0872ca */ /* 0x040fe200000e0000 */
[----:B------:R-:W-:Y:S01]  /*4790*/  IMAD.WIDE.U32 R2, R7, R13, R2 ;  /* 0x0000000d07027225 */ /* 0x000fe200078e0002 */
[----:B------:R-:W-:Y:S02]  /*47a0*/  R2UR UR9, R27 ;  /* 0x000000001b0972ca */ /* 0x000fe400000e0000 */
[----:B------:R-:W-:Y:S01]  /*47b0*/  R2UR UR10, R26 ;  /* 0x000000001a0a72ca */ /* 0x000fe200000e0000 */
[----:B------:R-:W-:Y:S01]  /*47c0*/  IMAD.WIDE.U32 R6, R13, 0x20, R4 ;  /* 0x000000200d067825 */ /* 0x000fe200078e0004 */
[----:B------:R-:W-:-:S02]  /*47d0*/  LEA R8, P0, R2, R9, 0x2 ;  /* 0x0000000902087211 */ /* 0x000fc400078010ff */
[C---:B------:R-:W-:Y:S02]  /*47e0*/  R2UR UR11, R27.reuse ;  /* 0x000000001b0b72ca */ /* 0x040fe400000e0000 */
[----:B------:R-:W-:Y:S02]  /*47f0*/  LEA.HI.X R9, R2, R11, R3, 0x2, P0 ;  /* 0x0000000b02097211 */ /* 0x000fe400000f1403 */
[----:B------:R-:W-:Y:S02]  /*4800*/  R2UR UR12, R26 ;  /* 0x000000001a0c72ca */ /* 0x000fe400000e0000 */
[----:B------:R-:W-:Y:S01]  /*4810*/  R2UR UR13, R27 ;  /* 0x000000001b0d72ca */ /* 0x000fe200000e0000 */
[----:B------:R-:W-:Y:S01]  /*4820*/  STG.E desc[UR4][R8.64], R32 ;  /* 0x0000002008007986 */ /* 0x000fe2000c101904 */
[----:B------:R-:W-:Y:S02]  /*4830*/  IADD3 R2, P0, PT, R4, R8, RZ ;  /* 0x0000000804027210 */ /* 0x000fe40007f1e0ff */
[----:B------:R-:W-:-:S02]  /*4840*/  R2UR UR14, R26 ;  /* 0x000000001a0e72ca */ /* 0x000fc400000e0000 */
[----:B------:R-:W-:Y:S01]  /*4850*/  R2UR UR15, R27 ;  /* 0x000000001b0f72ca */ /* 0x000fe200000e0000 */
[--C-:B------:R-:W-:Y:S01]  /*4860*/  IMAD.X R3, R5, 0x1, R9.reuse, P0 ;  /* 0x0000000105037824 */ /* 0x100fe200000e0609 */
[C---:B------:R-:W-:Y:S01]  /*4870*/  R2UR UR16, R26.reuse ;  /* 0x000000001a1072ca */ /* 0x040fe200000e0000 */
[----:B------:R-:W-:Y:S01]  /*4880*/  IMAD.WIDE.U32 R4, R13, 0x20, R8 ;  /* 0x000000200d047825 */ /* 0x000fe200078e0008 */
[C---:B------:R-:W-:Y:S02]  /*4890*/  R2UR UR17, R27.reuse ;  /* 0x000000001b1172ca */ /* 0x040fe400000e0000 */
[----:B------:R-:W-:Y:S01]  /*48a0*/  R2UR UR18, R26 ;  /* 0x000000001a1272ca */ /* 0x000fe200000e0000 */
[----:B------:R-:W-:Y:S01]  /*48b0*/  STG.E desc[UR6][R2.64], R33 ;  /* 0x0000002102007986 */ /* 0x000fe2000c101906 */
[----:B------:R-:W-:Y:S02]  /*48c0*/  R2UR UR19, R27 ;  /* 0x000000001b1372ca */ /* 0x000fe400000e0000 */
[----:B------:R-:W-:Y:S01]  /*48d0*/  IADD3 R6, P1, PT, R6, R8, RZ ;  /* 0x0000000806067210 */ /* 0x000fe20007f3e0ff */
[----:B------:R-:W-:Y:S04]  /*48e0*/  STG.E desc[UR8][R8.64+0x20], R34 ;  /* 0x0000202208007986 */ /* 0x000fe8000c101908 */
[----:B------:R-:W-:Y:S01]  /*48f0*/  IMAD.X R7, R7, 0x1, R9, P1 ;  /* 0x0000000107077824 */ /* 0x000fe200008e0609 */
[----:B------:R-:W-:Y:S04]  /*4900*/  STG.E desc[UR10][R2.64+0x20], R35 ;  /* 0x0000202302007986 */ /* 0x000fe8000c10190a */
[----:B------:R-:W-:Y:S04]  /*4910*/  STG.E desc[UR12][R4.64], R28 ;  /* 0x0000001c04007986 */ /* 0x000fe8000c10190c */
[----:B------:R-:W-:Y:S04]  /*4920*/  STG.E desc[UR14][R6.64], R29 ;  /* 0x0000001d06007986 */ /* 0x000fe8000c10190e */
[----:B------:R-:W-:Y:S04]  /*4930*/  STG.E desc[UR16][R4.64+0x20], R30 ;  /* 0x0000201e04007986 */ /* 0x000fe8000c101910 */
[----:B------:R-:W-:Y:S01]  /*4940*/  STG.E desc[UR18][R6.64+0x20], R31 ;  /* 0x0000201f06007986 */ /* 0x000fe2000c101912 */
[----:B------:R-:W-:Y:S05]  /*4950*/  EXIT ;  /* 0x000000000000794d */ /* 0x000fea0003800000 */
.L_x_46:
        /* <DEDUP_REMOVED lines=10> */
.L_x_49:


//--------------------- .nv.global.init           --------------------------
	.section	.nv.global.init,"aw",@progbits
.nv.global.init:
	.type		$str$1,@object
	.size		$str$1,($str$2 - $str$1)
$str$1:
        /*0000*/ 	.byte	0x2f, 0x74, 0x6d, 0x70, 0x2f, 0x73, 0x61, 0x73, 0x73, 0x5f, 0x63, 0x75, 0x5f, 0x34, 0x79, 0x5f
        /*0010*/ 	.byte	0x77, 0x39, 0x37, 0x77, 0x62, 0x2f, 0x6b, 0x2e, 0x63, 0x75, 0x00
	.type		$str$2,@object
	.size		$str$2,($str - $str$2)
$str$2:
        /*001b*/ 	.byte	0x28, 0x62, 0x6c, 0x6f, 0x63, 0x6b, 0x44, 0x69, 0x6d, 0x2e, 0x78, 0x20, 0x2a, 0x20, 0x62, 0x6c
        /*002b*/ 	.byte	0x6f, 0x63, 0x6b, 0x44, 0x69, 0x6d, 0x2e, 0x79, 0x29, 0x20, 0x25, 0x20, 0x57, 0x4d, 0x4d, 0x41
        /*003b*/ 	.byte	0x5f, 0x4b, 0x20, 0x3d, 0x3d, 0x20, 0x30, 0x00
	.type		$str,@object
	.size		$str,($str$3 - $str)
$str:
        /*0043*/ 	.byte	0x28, 0x2a, 0x64, 0x61, 0x74, 0x61, 0x5f, 0x63, 0x6f, 0x6c, 0x5f, 0x70, 0x74, 0x72, 0x20, 0x2b
        /*0053*/ 	.byte	0x20, 0x69, 0x5f, 0x6d, 0x20, 0x2a, 0x20, 0x77, 0x61, 0x72, 0x70, 0x4d, 0x5f, 0x69, 0x6e, 0x64
        /*0063*/ 	.byte	0x65, 0x78, 0x5f, 0x73, 0x74, 0x72, 0x69, 0x64, 0x65, 0x29, 0x20, 0x3e, 0x3d, 0x20, 0x64, 0x61
        /*0073*/ 	.byte	0x74, 0x61, 0x5f, 0x63, 0x6f, 0x6c, 0x00
	.type		$str$3,@object
	.size		$str$3,(__unnamed_2 - $str$3)
$str$3:
        /*007a*/ 	.byte	0x28, 0x61, 0x52, 0x6f, 0x77, 0x2b, 0x57, 0x4d, 0x4d, 0x41, 0x5f, 0x4d, 0x29, 0x20, 0x3c, 0x3d
        /*008a*/ 	.byte	0x20, 0x4d, 0x41, 0x54, 0x52, 0x49, 0x58, 0x5f, 0x4d, 0x20, 0x26, 0x26, 0x20, 0x28, 0x61, 0x43
        /*009a*/ 	.byte	0x6f, 0x6c, 0x2b, 0x57, 0x4d, 0x4d, 0x41, 0x5f, 0x4b, 0x29, 0x20, 0x3c, 0x3d, 0x20, 0x4d, 0x41
        /*00aa*/ 	.byte	0x54, 0x52, 0x49, 0x58, 0x5f, 0x4b, 0x20, 0x26, 0x26, 0x20, 0x28, 0x62, 0x52, 0x6f, 0x77, 0x2b
        /*00ba*/ 	.byte	0x57, 0x4d, 0x4d, 0x41, 0x5f, 0x4b, 0x29, 0x20, 0x3c, 0x3d, 0x20, 0x4d, 0x41, 0x54, 0x52, 0x49
        /*00ca*/ 	.byte	0x58, 0x5f, 0x4b, 0x20, 0x26, 0x26, 0x20, 0x28, 0x62, 0x43, 0x6f, 0x6c, 0x2b, 0x57, 0x4d, 0x4d
        /*00da*/ 	.byte	0x41, 0x5f, 0x4e, 0x29, 0x20, 0x3c, 0x3d, 0x20, 0x4d, 0x41, 0x54, 0x52, 0x49, 0x58, 0x5f, 0x4e
        /*00ea*/ 	.byte	0x00
	.type		__unnamed_2,@object
	.size		__unnamed_2,(__unnamed_1 - __unnamed_2)
__unnamed_2:
        /*00eb*/ 	.byte	0x76, 0x6f, 0x69, 0x64, 0x20, 0x73, 0x74, 0x61, 0x67, 0x65, 0x73, 0x31, 0x5f, 0x32, 0x5f, 0x67
        /* <DEDUP_REMOVED lines=10> */
        /*019b*/ 	.byte	0x29, 0x00
	.type		__unnamed_1,@object
	.size		__unnamed_1,(.L_0 - __unnamed_1)
__unnamed_1:
        /* <DEDUP_REMOVED lines=13> */
        /*026d*/ 	.byte	0x6e, 0x74, 0x2c, 0x20, 0x69, 0x6e, 0x74, 0x29, 0x00
.L_0:


//--------------------- .nv.shared.reserved.0     --------------------------
	.section	.nv.shared.reserved.0,"aw",@nobits
	.weak		__nv_reservedSMEM_offset_0_alias
	.size		__nv_reservedSMEM_offset_0_alias, 0, 64
	.other		__nv_reservedSMEM_offset_0_alias,@"STO_CUDA_RESERVED_SHARED STV_DEFAULT"
__nv_reservedSMEM_offset_0_alias:
	.zero		0
	.zero		64


//--------------------- .nv.constant0._Z17convert_fp32_bf16P13__nv_bfloat16Pfi --------------------------
	.section	.nv.constant0._Z17convert_fp32_bf16P13__nv_bfloat16Pfi,"a",@progbits
	.sectionflags	@""
	.align	4
.nv.constant0._Z17convert_fp32_bf16P13__nv_bfloat16Pfi:
	.zero		916


//--------------------- .nv.constant0._Z17convertFp32ToFp16P13__nv_bfloat16Pfi --------------------------
	.section	.nv.constant0._Z17convertFp32ToFp16P13__nv_bfloat16Pfi,"a",@progbits
	.sectionflags	@""
	.align	4
.nv.constant0._Z17convertFp32ToFp16P13__nv_bfloat16Pfi:
	.zero		916


//--------------------- .nv.constant0._Z20stages1_2_gpu_kernelPfS_P13__nv_bfloat16S1_iiiiiiiiiiiiiiiiiiii --------------------------
	.section	.nv.constant0._Z20stages1_2_gpu_kernelPfS_P13__nv_bfloat16S1_iiiiiiiiiiiiiiiiiiii,"a",@progbits
	.sectionflags	@""
	.align	4
.nv.constant0._Z20stages1_2_gpu_kernelPfS_P13__nv_bfloat16S1_iiiiiiiiiiiiiiiiiiii:
	.zero		1008


//--------------------- SYMBOLS --------------------------

	.type		.nv.reservedSmem.offset0,@object
	.size		.nv.reservedSmem.offset0,0x4
	.type		__assertfail,@function
